//
// Generated by NVIDIA NVVM Compiler
//
// Compiler Build ID: CL-36424714
// Cuda compilation tools, release 13.0, V13.0.88
// Based on NVVM 20.0.0
//

.version 9.0
.target sm_100
.address_size 64

	// .globl	_Z8redukcjaiPf
.func  (.param .align 16 .b8 func_retval0[16]) __internal_trig_reduction_slowpathd
(
	.param .b64 __internal_trig_reduction_slowpathd_param_0
)
;
.global .align 8 .b8 __cudart_i2opi_d[144] = {8, 93, 141, 31, 177, 95, 251, 107, 234, 146, 82, 138, 247, 57, 7, 61, 123, 241, 229, 235, 199, 186, 39, 117, 45, 234, 95, 158, 102, 63, 70, 79, 183, 9, 203, 39, 207, 126, 54, 109, 31, 109, 10, 90, 139, 17, 47, 239, 15, 152, 5, 222, 255, 151, 248, 31, 59, 40, 249, 189, 139, 95, 132, 156, 244, 57, 83, 131, 57, 214, 145, 57, 65, 126, 95, 180, 38, 112, 156, 233, 132, 68, 187, 46, 245, 53, 130, 232, 62, 167, 41, 177, 28, 235, 29, 254, 28, 146, 209, 9, 234, 46, 73, 6, 224, 210, 77, 66, 58, 110, 36, 183, 97, 197, 187, 222, 171, 99, 81, 254, 65, 144, 67, 60, 153, 149, 98, 219, 192, 221, 52, 245, 209, 87, 39, 252, 41, 21, 68, 78, 110, 131, 249, 162};
.global .align 16 .b8 __cudart_sin_cos_coeffs[128] = {70, 210, 176, 44, 241, 229, 90, 190, 146, 227, 172, 105, 227, 29, 199, 62, 161, 98, 219, 25, 160, 1, 42, 191, 24, 8, 17, 17, 17, 17, 129, 63, 84, 85, 85, 85, 85, 85, 197, 191, 0, 0, 0, 0, 0, 0, 0, 0, 0, 0, 0, 0, 0, 0, 0, 0, 100, 129, 253, 32, 131, 255, 168, 189, 40, 133, 239, 193, 167, 238, 33, 62, 217, 230, 6, 142, 79, 126, 146, 190, 233, 188, 221, 25, 160, 1, 250, 62, 71, 93, 193, 22, 108, 193, 86, 191, 81, 85, 85, 85, 85, 85, 165, 63, 0, 0, 0, 0, 0, 0, 224, 191, 0, 0, 0, 0, 0, 0, 240, 63};

.visible .entry _Z8redukcjaiPf(
	.param .u32 _Z8redukcjaiPf_param_0,
	.param .u64 .ptr .align 1 _Z8redukcjaiPf_param_1
)
{
	.reg .pred 	%p<11>;
	.reg .b32 	%r<10>;
	.reg .b32 	%f<83>;
	.reg .b64 	%rd<38>;

	ld.param.u32 	%r1, [_Z8redukcjaiPf_param_0];
	ld.param.u64 	%rd20, [_Z8redukcjaiPf_param_1];
	cvta.to.global.u64 	%rd1, %rd20;
	mov.u32 	%r2, %tid.x;
	mov.u32 	%r3, %ctaid.x;
	mov.u32 	%r4, %ntid.x;
	mul.lo.s32 	%r5, %r4, %r3;
	neg.s32 	%r6, %r5;
	setp.ne.s32 	%p1, %r2, %r6;
	@%p1 bra 	$L__BB0_15;
	cvt.s64.s32 	%rd2, %r1;
	setp.eq.s32 	%p2, %r1, 0;
	mov.f32 	%f82, 0f00000000;
	@%p2 bra 	$L__BB0_14;
	setp.lt.u32 	%p3, %r1, 16;
	mov.b64 	%rd34, 0;
	mov.f32 	%f82, 0f00000000;
	@%p3 bra 	$L__BB0_5;
	and.b64  	%rd34, %rd2, -16;
	add.s64 	%rd31, %rd1, 32;
	mov.f32 	%f82, 0f00000000;
	mov.u64 	%rd32, %rd34;
$L__BB0_4:
	.pragma "nounroll";
	ld.global.f32 	%f18, [%rd31+-32];
	add.f32 	%f19, %f82, %f18;
	ld.global.f32 	%f20, [%rd31+-28];
	add.f32 	%f21, %f19, %f20;
	ld.global.f32 	%f22, [%rd31+-24];
	add.f32 	%f23, %f21, %f22;
	ld.global.f32 	%f24, [%rd31+-20];
	add.f32 	%f25, %f23, %f24;
	ld.global.f32 	%f26, [%rd31+-16];
	add.f32 	%f27, %f25, %f26;
	ld.global.f32 	%f28, [%rd31+-12];
	add.f32 	%f29, %f27, %f28;
	ld.global.f32 	%f30, [%rd31+-8];
	add.f32 	%f31, %f29, %f30;
	ld.global.f32 	%f32, [%rd31+-4];
	add.f32 	%f33, %f31, %f32;
	ld.global.f32 	%f34, [%rd31];
	add.f32 	%f35, %f33, %f34;
	ld.global.f32 	%f36, [%rd31+4];
	add.f32 	%f37, %f35, %f36;
	ld.global.f32 	%f38, [%rd31+8];
	add.f32 	%f39, %f37, %f38;
	ld.global.f32 	%f40, [%rd31+12];
	add.f32 	%f41, %f39, %f40;
	ld.global.f32 	%f42, [%rd31+16];
	add.f32 	%f43, %f41, %f42;
	ld.global.f32 	%f44, [%rd31+20];
	add.f32 	%f45, %f43, %f44;
	ld.global.f32 	%f46, [%rd31+24];
	add.f32 	%f47, %f45, %f46;
	ld.global.f32 	%f48, [%rd31+28];
	add.f32 	%f82, %f47, %f48;
	add.s64 	%rd32, %rd32, -16;
	add.s64 	%rd31, %rd31, 64;
	setp.ne.s64 	%p4, %rd32, 0;
	@%p4 bra 	$L__BB0_4;
$L__BB0_5:
	and.b32  	%r7, %r1, 15;
	setp.eq.s32 	%p5, %r7, 0;
	@%p5 bra 	$L__BB0_14;
	and.b64  	%rd22, %rd2, 15;
	add.s64 	%rd23, %rd22, -1;
	setp.lt.u64 	%p6, %rd23, 7;
	@%p6 bra 	$L__BB0_8;
	shl.b64 	%rd24, %rd34, 2;
	add.s64 	%rd25, %rd1, %rd24;
	ld.global.f32 	%f50, [%rd25];
	add.f32 	%f51, %f82, %f50;
	ld.global.f32 	%f52, [%rd25+4];
	add.f32 	%f53, %f51, %f52;
	ld.global.f32 	%f54, [%rd25+8];
	add.f32 	%f55, %f53, %f54;
	ld.global.f32 	%f56, [%rd25+12];
	add.f32 	%f57, %f55, %f56;
	ld.global.f32 	%f58, [%rd25+16];
	add.f32 	%f59, %f57, %f58;
	ld.global.f32 	%f60, [%rd25+20];
	add.f32 	%f61, %f59, %f60;
	ld.global.f32 	%f62, [%rd25+24];
	add.f32 	%f63, %f61, %f62;
	ld.global.f32 	%f64, [%rd25+28];
	add.f32 	%f82, %f63, %f64;
	add.s64 	%rd34, %rd34, 8;
$L__BB0_8:
	and.b32  	%r8, %r1, 7;
	setp.eq.s32 	%p7, %r8, 0;
	@%p7 bra 	$L__BB0_14;
	and.b64  	%rd26, %rd2, 7;
	add.s64 	%rd27, %rd26, -1;
	setp.lt.u64 	%p8, %rd27, 3;
	@%p8 bra 	$L__BB0_11;
	shl.b64 	%rd28, %rd34, 2;
	add.s64 	%rd29, %rd1, %rd28;
	ld.global.f32 	%f66, [%rd29];
	add.f32 	%f67, %f82, %f66;
	ld.global.f32 	%f68, [%rd29+4];
	add.f32 	%f69, %f67, %f68;
	ld.global.f32 	%f70, [%rd29+8];
	add.f32 	%f71, %f69, %f70;
	ld.global.f32 	%f72, [%rd29+12];
	add.f32 	%f82, %f71, %f72;
	add.s64 	%rd34, %rd34, 4;
$L__BB0_11:
	and.b32  	%r9, %r1, 3;
	setp.eq.s32 	%p9, %r9, 0;
	@%p9 bra 	$L__BB0_14;
	shl.b64 	%rd30, %rd34, 2;
	add.s64 	%rd37, %rd1, %rd30;
	and.b64  	%rd36, %rd2, 3;
$L__BB0_13:
	.pragma "nounroll";
	ld.global.f32 	%f73, [%rd37];
	add.f32 	%f82, %f82, %f73;
	add.s64 	%rd37, %rd37, 4;
	add.s64 	%rd36, %rd36, -1;
	setp.ne.s64 	%p10, %rd36, 0;
	@%p10 bra 	$L__BB0_13;
$L__BB0_14:
	st.global.f32 	[%rd1], %f82;
$L__BB0_15:
	ret;

}
	// .globl	_Z8wypelnijiPf
.visible .entry _Z8wypelnijiPf(
	.param .u32 _Z8wypelnijiPf_param_0,
	.param .u64 .ptr .align 1 _Z8wypelnijiPf_param_1
)
{
	.reg .pred 	%p<6>;
	.reg .b32 	%r<15>;
	.reg .b32 	%f<2>;
	.reg .b64 	%rd<11>;
	.reg .b64 	%fd<37>;

	ld.param.s32 	%rd3, [_Z8wypelnijiPf_param_0];
	ld.param.u64 	%rd2, [_Z8wypelnijiPf_param_1];
	mov.u32 	%r4, %tid.x;
	mov.u32 	%r5, %ctaid.x;
	mov.u32 	%r6, %ntid.x;
	mad.lo.s32 	%r7, %r5, %r6, %r4;
	cvt.u64.u32 	%rd1, %r7;
	setp.ge.u64 	%p1, %rd1, %rd3;
	@%p1 bra 	$L__BB1_6;
	cvt.u32.u64 	%r8, %rd1;
	cvt.rn.f64.u32 	%fd6, %r8;
	add.f64 	%fd7, %fd6, %fd6;
	mul.f64 	%fd8, %fd7, 0d400921FB54442D18;
	div.rn.f64 	%fd1, %fd8, 0d4024000000000000;
	setp.neu.f64 	%p2, %fd1, 0d7FF0000000000000;
	@%p2 bra 	$L__BB1_3;
	mov.f64 	%fd14, 0d0000000000000000;
	mov.f64 	%fd15, 0d7FF0000000000000;
	mul.rn.f64 	%fd36, %fd15, %fd14;
	mov.b32 	%r14, 0;
	bra.uni 	$L__BB1_5;
$L__BB1_3:
	mul.f64 	%fd9, %fd1, 0d3FE45F306DC9C883;
	cvt.rni.s32.f64 	%r14, %fd9;
	cvt.rn.f64.s32 	%fd10, %r14;
	fma.rn.f64 	%fd11, %fd10, 0dBFF921FB54442D18, %fd1;
	fma.rn.f64 	%fd12, %fd10, 0dBC91A62633145C00, %fd11;
	fma.rn.f64 	%fd36, %fd10, 0dB97B839A252049C0, %fd12;
	setp.ltu.f64 	%p3, %fd1, 0d41E0000000000000;
	@%p3 bra 	$L__BB1_5;
	{ // callseq 0, 0
	.param .b64 param0;
	st.param.f64 	[param0], %fd1;
	.param .align 16 .b8 retval0[16];
	call.uni (retval0), 
	__internal_trig_reduction_slowpathd, 
	(
	param0
	);
	ld.param.f64 	%fd36, [retval0];
	ld.param.b32 	%r14, [retval0+8];
	} // callseq 0
$L__BB1_5:
	shl.b32 	%r11, %r14, 6;
	cvt.u64.u32 	%rd4, %r11;
	and.b64  	%rd5, %rd4, 64;
	mov.u64 	%rd6, __cudart_sin_cos_coeffs;
	add.s64 	%rd7, %rd6, %rd5;
	mul.rn.f64 	%fd16, %fd36, %fd36;
	and.b32  	%r12, %r14, 1;
	setp.eq.b32 	%p4, %r12, 1;
	selp.f64 	%fd17, 0dBDA8FF8320FD8164, 0d3DE5DB65F9785EBA, %p4;
	ld.global.nc.v2.f64 	{%fd18, %fd19}, [%rd7];
	fma.rn.f64 	%fd20, %fd17, %fd16, %fd18;
	fma.rn.f64 	%fd21, %fd20, %fd16, %fd19;
	ld.global.nc.v2.f64 	{%fd22, %fd23}, [%rd7+16];
	fma.rn.f64 	%fd24, %fd21, %fd16, %fd22;
	fma.rn.f64 	%fd25, %fd24, %fd16, %fd23;
	ld.global.nc.v2.f64 	{%fd26, %fd27}, [%rd7+32];
	fma.rn.f64 	%fd28, %fd25, %fd16, %fd26;
	fma.rn.f64 	%fd29, %fd28, %fd16, %fd27;
	fma.rn.f64 	%fd30, %fd29, %fd36, %fd36;
	fma.rn.f64 	%fd31, %fd29, %fd16, 0d3FF0000000000000;
	selp.f64 	%fd32, %fd31, %fd30, %p4;
	and.b32  	%r13, %r14, 2;
	setp.eq.s32 	%p5, %r13, 0;
	mov.f64 	%fd33, 0d0000000000000000;
	sub.f64 	%fd34, %fd33, %fd32;
	selp.f64 	%fd35, %fd32, %fd34, %p5;
	cvt.rn.f32.f64 	%f1, %fd35;
	cvta.to.global.u64 	%rd8, %rd2;
	shl.b64 	%rd9, %rd1, 2;
	add.s64 	%rd10, %rd8, %rd9;
	st.global.f32 	[%rd10], %f1;
$L__BB1_6:
	ret;

}
.func  (.param .align 16 .b8 func_retval0[16]) __internal_trig_reduction_slowpathd(
	.param .b64 __internal_trig_reduction_slowpathd_param_0
)
{
	.local .align 8 .b8 	__local_depot2[40];
	.reg .b64 	%SP;
	.reg .b64 	%SPL;
	.reg .pred 	%p<10>;
	.reg .b32 	%r<47>;
	.reg .b64 	%rd<74>;
	.reg .b64 	%fd<5>;

	mov.u64 	%SPL, __local_depot2;
	ld.param.f64 	%fd4, [__internal_trig_reduction_slowpathd_param_0];
	add.u64 	%rd1, %SPL, 0;
	{
	.reg .b32 %temp; 
	mov.b64 	{%temp, %r1}, %fd4;
	}
	shr.u32 	%r2, %r1, 20;
	and.b32  	%r3, %r2, 2047;
	setp.eq.s32 	%p1, %r3, 2047;
	mov.b32 	%r46, 0;
	@%p1 bra 	$L__BB2_9;
	add.s32 	%r20, %r3, -1024;
	mov.b64 	%rd20, %fd4;
	shl.b64 	%rd2, %rd20, 11;
	shr.u32 	%r4, %r20, 6;
	sub.s32 	%r45, 15, %r4;
	sub.s32 	%r21, 19, %r4;
	setp.lt.u32 	%p2, %r20, 128;
	selp.b32 	%r6, 18, %r21, %p2;
	setp.ge.s32 	%p3, %r45, %r6;
	mov.b64 	%rd70, 0;
	@%p3 bra 	$L__BB2_4;
	add.s32 	%r23, %r6, %r4;
	neg.s32 	%r43, %r23;
	or.b64  	%rd3, %rd2, -9223372036854775808;
	mov.b64 	%rd70, 0;
	mov.b32 	%r42, 0;
	mov.u64 	%rd25, __cudart_i2opi_d;
	mov.u32 	%r44, %r45;
$L__BB2_3:
	.pragma "nounroll";
	mul.wide.s32 	%rd22, %r42, 8;
	add.s64 	%rd23, %rd1, %rd22;
	mul.wide.s32 	%rd24, %r44, 8;
	add.s64 	%rd26, %rd25, %rd24;
	ld.global.nc.u64 	%rd27, [%rd26];
	{
	.reg .u32 %r0, %r1, %r2, %r3, %alo, %ahi, %blo, %bhi, %clo, %chi;
	mov.b64 	{%alo,%ahi}, %rd27;
	mov.b64 	{%blo,%bhi}, %rd3;
	mov.b64 	{%clo,%chi}, %rd70;
	mad.lo.cc.u32 	%r0, %alo, %blo, %clo;
	madc.hi.cc.u32 	%r1, %alo, %blo, %chi;
	madc.hi.u32 	%r2, %alo, %bhi, 0;
	mad.lo.cc.u32 	%r1, %alo, %bhi, %r1;
	madc.hi.cc.u32 	%r2, %ahi, %blo, %r2;
	madc.hi.u32 	%r3, %ahi, %bhi, 0;
	mad.lo.cc.u32 	%r1, %ahi, %blo, %r1;
	madc.lo.cc.u32 	%r2, %ahi, %bhi, %r2;
	addc.u32 	%r3, %r3, 0;
	mov.b64 	%rd28, {%r0,%r1};
	mov.b64 	%rd70, {%r2,%r3};
	}
	st.local.u64 	[%rd23], %rd28;
	add.s32 	%r44, %r44, 1;
	add.s32 	%r43, %r43, 1;
	add.s32 	%r42, %r42, 1;
	setp.ne.s32 	%p4, %r43, -15;
	mov.u32 	%r45, %r6;
	@%p4 bra 	$L__BB2_3;
$L__BB2_4:
	cvt.s64.s32 	%rd29, %r45;
	cvt.u64.u32 	%rd30, %r4;
	add.s64 	%rd31, %rd30, %rd29;
	shl.b64 	%rd32, %rd31, 3;
	add.s64 	%rd33, %rd1, %rd32;
	st.local.u64 	[%rd33+-120], %rd70;
	and.b32  	%r15, %r2, 63;
	ld.local.u64 	%rd72, [%rd1+16];
	ld.local.u64 	%rd71, [%rd1+24];
	setp.eq.s32 	%p5, %r15, 0;
	@%p5 bra 	$L__BB2_6;
	shl.b64 	%rd34, %rd71, %r15;
	shr.u64 	%rd35, %rd72, 1;
	xor.b32  	%r24, %r15, 63;
	shr.u64 	%rd36, %rd35, %r24;
	or.b64  	%rd71, %rd34, %rd36;
	ld.local.u64 	%rd37, [%rd1+8];
	shl.b64 	%rd38, %rd72, %r15;
	shr.u64 	%rd39, %rd37, 1;
	shr.u64 	%rd40, %rd39, %r24;
	or.b64  	%rd72, %rd38, %rd40;
$L__BB2_6:
	and.b32  	%r25, %r1, -2147483648;
	shr.u64 	%rd41, %rd71, 62;
	cvt.u32.u64 	%r26, %rd41;
	mov.b64 	{%r27, %r28}, %rd71;
	mov.b64 	{%r29, %r30}, %rd72;
	shf.l.wrap.b32 	%r31, %r30, %r27, 2;
	shf.l.wrap.b32 	%r32, %r27, %r28, 2;
	mov.b64 	%rd42, {%r31, %r32};
	shl.b64 	%rd43, %rd72, 2;
	shr.u64 	%rd44, %rd42, 63;
	cvt.u32.u64 	%r33, %rd44;
	add.s32 	%r34, %r33, %r26;
	setp.eq.s32 	%p6, %r25, 0;
	neg.s32 	%r35, %r34;
	selp.b32 	%r46, %r34, %r35, %p6;
	setp.gt.s64 	%p7, %rd42, -1;
	mov.b64 	%rd45, 0;
	{
	.reg .u32 %r0, %r1, %r2, %r3, %a0, %a1, %a2, %a3, %b0, %b1, %b2, %b3;
	mov.b64 	{%a0,%a1}, %rd45;
	mov.b64 	{%a2,%a3}, %rd45;
	mov.b64 	{%b0,%b1}, %rd43;
	mov.b64 	{%b2,%b3}, %rd42;
	sub.cc.u32 	%r0, %a0, %b0;
	subc.cc.u32 	%r1, %a1, %b1;
	subc.cc.u32 	%r2, %a2, %b2;
	subc.u32 	%r3, %a3, %b3;
	mov.b64 	%rd46, {%r0,%r1};
	mov.b64 	%rd47, {%r2,%r3};
	}
	xor.b32  	%r36, %r25, -2147483648;
	selp.b64 	%rd73, %rd42, %rd47, %p7;
	selp.b64 	%rd14, %rd43, %rd46, %p7;
	selp.b32 	%r17, %r25, %r36, %p7;
	clz.b64 	%r37, %rd73;
	cvt.u64.u32 	%rd15, %r37;
	setp.eq.s32 	%p8, %r37, 0;
	@%p8 bra 	$L__BB2_8;
	cvt.u32.u64 	%r38, %rd15;
	and.b32  	%r39, %r38, 63;
	shl.b64 	%rd48, %rd73, %r39;
	shr.u64 	%rd49, %rd14, 1;
	not.b32 	%r40, %r38;
	and.b32  	%r41, %r40, 63;
	shr.u64 	%rd50, %rd49, %r41;
	or.b64  	%rd73, %rd48, %rd50;
$L__BB2_8:
	mov.b64 	%rd51, -3958705157555305931;
	{
	.reg .u32 %r0, %r1, %r2, %r3, %alo, %ahi, %blo, %bhi;
	mov.b64 	{%alo,%ahi}, %rd73;
	mov.b64 	{%blo,%bhi}, %rd51;
	mul.lo.u32 	%r0, %alo, %blo;
	mul.hi.u32 	%r1, %alo, %blo;
	mad.lo.cc.u32 	%r1, %alo, %bhi, %r1;
	madc.hi.u32 	%r2, %alo, %bhi, 0;
	mad.lo.cc.u32 	%r1, %ahi, %blo, %r1;
	madc.hi.cc.u32 	%r2, %ahi, %blo, %r2;
	madc.hi.u32 	%r3, %ahi, %bhi, 0;
	mad.lo.cc.u32 	%r2, %ahi, %bhi, %r2;
	addc.u32 	%r3, %r3, 0;
	mov.b64 	%rd52, {%r0,%r1};
	mov.b64 	%rd53, {%r2,%r3};
	}
	setp.gt.s64 	%p9, %rd53, 0;
	{
	.reg .u32 %r0, %r1, %r2, %r3, %a0, %a1, %a2, %a3, %b0, %b1, %b2, %b3;
	mov.b64 	{%a0,%a1}, %rd52;
	mov.b64 	{%a2,%a3}, %rd53;
	mov.b64 	{%b0,%b1}, %rd52;
	mov.b64 	{%b2,%b3}, %rd53;
	add.cc.u32 	%r0, %a0, %b0;
	addc.cc.u32 	%r1, %a1, %b1;
	addc.cc.u32 	%r2, %a2, %b2;
	addc.u32 	%r3, %a3, %b3;
	mov.b64 	%rd54, {%r0,%r1};
	mov.b64 	%rd55, {%r2,%r3};
	}
	selp.b64 	%rd56, %rd55, %rd53, %p9;
	selp.s64 	%rd57, -1, 0, %p9;
	sub.s64 	%rd58, %rd57, %rd15;
	cvt.u64.u32 	%rd59, %r17;
	shl.b64 	%rd60, %rd59, 32;
	add.s64 	%rd61, %rd56, 1;
	shr.u64 	%rd62, %rd61, 10;
	add.s64 	%rd63, %rd62, 1;
	shr.u64 	%rd64, %rd63, 1;
	shl.b64 	%rd65, %rd58, 52;
	add.s64 	%rd66, %rd65, %rd64;
	add.s64 	%rd67, %rd66, 4602678819172646912;
	or.b64  	%rd68, %rd67, %rd60;
	mov.b64 	%fd4, %rd68;
$L__BB2_9:
	st.param.f64 	[func_retval0], %fd4;
	st.param.b32 	[func_retval0+8], %r46;
	ret;

}


// ===== COMPILED SASS (sm_100) =====

	.target	sm_100

	.elftype	@"ET_EXEC"


//--------------------- .note.nv.tkinfo           --------------------------
	.section	.note.nv.tkinfo,"",@"SHT_NOTE"
	.sectionflags	@"SHF_NOTE_NV_TKINFO"
	.tkinfo
        /*0018*/ 	.word	0x00000002
        /*0030*/ 	.string	""
        /*0030*/ 	.string	"ptxas"
        /*0030*/ 	.string	"Cuda compilation tools, release 13.0, V13.0.88"
        /*0030*/ 	.string	"Build cuda_13.0.r13.0/compiler.36424714_0"
        /*0030*/ 	.string	"-arch sm_100 -m 64 "



//--------------------- .note.nv.cuinfo           --------------------------
	.section	.note.nv.cuinfo,"",@"SHT_NOTE"
	.sectionflags	@"SHF_NOTE_NV_CUINFO"
        /*0018*/ 	.short	0x0002
        /*001a*/ 	.short	0x0064
        /*001c*/ 	.short	0x0082
	.zero		2


//--------------------- .nv.info                  --------------------------
	.section	.nv.info,"",@"SHT_CUDA_INFO"
	.align	4


	//----- nvinfo : EIATTR_REGCOUNT
	.align		4
        /*0000*/ 	.byte	0x04, 0x2f
        /*0002*/ 	.short	(.L_3 - .L_2)
	.align		4
.L_2:
        /*0004*/ 	.word	index@(_Z8redukcjaiPf)
        /*0008*/ 	.word	0x0000001f


	//----- nvinfo : EIATTR_FRAME_SIZE
	.align		4
.L_3:
        /*000c*/ 	.byte	0x04, 0x11
        /*000e*/ 	.short	(.L_5 - .L_4)
	.align		4
.L_4:
        /*0010*/ 	.word	index@(_Z8redukcjaiPf)
        /*0014*/ 	.word	0x00000000


	//----- nvinfo : EIATTR_REGCOUNT
	.align		4
.L_5:
        /*0018*/ 	.byte	0x04, 0x2f
        /*001a*/ 	.short	(.L_7 - .L_6)
	.align		4
.L_6:
        /*001c*/ 	.word	index@(_Z8wypelnijiPf)
        /*0020*/ 	.word	0x0000001a


	//----- nvinfo : EIATTR_FRAME_SIZE
	.align		4
.L_7:
        /*0024*/ 	.byte	0x04, 0x11
        /*0026*/ 	.short	(.L_9 - .L_8)
	.align		4
.L_8:
        /*0028*/ 	.word	index@($_Z8wypelnijiPf$__internal_trig_reduction_slowpathd)
        /*002c*/ 	.word	0x00000028


	//----- nvinfo : EIATTR_FRAME_SIZE
	.align		4
.L_9:
        /*0030*/ 	.byte	0x04, 0x11
        /*0032*/ 	.short	(.L_11 - .L_10)
	.align		4
.L_10:
        /*0034*/ 	.word	index@($__internal_0_$__cuda_sm20_div_rn_f64_full)
        /*0038*/ 	.word	0x00000028


	//----- nvinfo : EIATTR_FRAME_SIZE
	.align		4
.L_11:
        /*003c*/ 	.byte	0x04, 0x11
        /*003e*/ 	.short	(.L_13 - .L_12)
	.align		4
.L_12:
        /*0040*/ 	.word	index@(_Z8wypelnijiPf)
        /*0044*/ 	.word	0x00000028


	//----- nvinfo : EIATTR_MIN_STACK_SIZE
	.align		4
.L_13:
        /*0048*/ 	.byte	0x04, 0x12
        /*004a*/ 	.short	(.L_15 - .L_14)
	.align		4
.L_14:
        /*004c*/ 	.word	index@(_Z8wypelnijiPf)
        /*0050*/ 	.word	0x00000028


	//----- nvinfo : EIATTR_MIN_STACK_SIZE
	.align		4
.L_15:
        /*0054*/ 	.byte	0x04, 0x12
        /*0056*/ 	.short	(.L_17 - .L_16)
	.align		4
.L_16:
        /*0058*/ 	.word	index@(_Z8redukcjaiPf)
        /*005c*/ 	.word	0x00000000
.L_17:


//--------------------- .nv.compat                --------------------------
	.section	.nv.compat,"",@"SHT_CUDA_COMPAT_INFO"
	.align	4
        /*0000*/ 	.byte	0x02, 0x09, 0x00, 0x00, 0x02, 0x02, 0x01, 0x00, 0x02, 0x05, 0x05, 0x00, 0x03, 0x07, 0x01, 0x01
        /*0010*/ 	.byte	0x02, 0x03, 0x00, 0x00, 0x02, 0x06, 0x01, 0x00, 0x04, 0x0b, 0x08, 0x00, 0x01, 0x00, 0x00, 0x00
        /*0020*/ 	.byte	0x00, 0x00, 0x00, 0x00


//--------------------- .nv.info._Z8wypelnijiPf   --------------------------
	.section	.nv.info._Z8wypelnijiPf,"",@"SHT_CUDA_INFO"
	.sectionflags	@""
	.align	4


	//----- nvinfo : EIATTR_CUDA_API_VERSION
	.align		4
        /*0000*/ 	.byte	0x04, 0x37
        /*0002*/ 	.short	(.L_19 - .L_18)
.L_18:
        /*0004*/ 	.word	0x00000082


	//----- nvinfo : EIATTR_KPARAM_INFO
	.align		4
.L_19:
        /*0008*/ 	.byte	0x04, 0x17
        /*000a*/ 	.short	(.L_21 - .L_20)
.L_20:
        /*000c*/ 	.word	0x00000000
        /*0010*/ 	.short	0x0001
        /*0012*/ 	.short	0x0008
        /*0014*/ 	.byte	0x00, 0xf5, 0x21, 0x00


	//----- nvinfo : EIATTR_KPARAM_INFO
	.align		4
.L_21:
        /*0018*/ 	.byte	0x04, 0x17
        /*001a*/ 	.short	(.L_23 - .L_22)
.L_22:
        /*001c*/ 	.word	0x00000000
        /*0020*/ 	.short	0x0000
        /*0022*/ 	.short	0x0000
        /*0024*/ 	.byte	0x00, 0xf0, 0x11, 0x00


	//----- nvinfo : EIATTR_SPARSE_MMA_MASK
	.align		4
.L_23:
        /*0028*/ 	.byte	0x03, 0x50
        /*002a*/ 	.short	0x0000


	//----- nvinfo : EIATTR_MAXREG_COUNT
	.align		4
        /*002c*/ 	.byte	0x03, 0x1b
        /*002e*/ 	.short	0x00ff


	//----- nvinfo : EIATTR_MERCURY_ISA_VERSION
	.align		4
        /*0030*/ 	.byte	0x03, 0x5f
        /*0032*/ 	.short	0x0101


	//----- nvinfo : EIATTR_VRC_CTA_INIT_COUNT
	.align		4
        /*0034*/ 	.byte	0x02, 0x4a
	.zero		1
	.zero		1


	//----- nvinfo : EIATTR_EXIT_INSTR_OFFSETS
	.align		4
        /*0038*/ 	.byte	0x04, 0x1c
        /*003a*/ 	.short	(.L_25 - .L_24)


	//   ....[0]....
.L_24:
        /*003c*/ 	.word	0x000000a0


	//   ....[1]....
        /*0040*/ 	.word	0x00000620


	//----- nvinfo : EIATTR_CRS_STACK_SIZE
	.align		4
.L_25:
        /*0044*/ 	.byte	0x04, 0x1e
        /*0046*/ 	.short	(.L_27 - .L_26)
.L_26:
        /*0048*/ 	.word	0x00000000


	//----- nvinfo : EIATTR_CBANK_PARAM_SIZE
	.align		4
.L_27:
        /*004c*/ 	.byte	0x03, 0x19
        /*004e*/ 	.short	0x0010


	//----- nvinfo : EIATTR_PARAM_CBANK
	.align		4
        /*0050*/ 	.byte	0x04, 0x0a
        /*0052*/ 	.short	(.L_29 - .L_28)
	.align		4
.L_28:
        /*0054*/ 	.word	index@(.nv.constant0._Z8wypelnijiPf)
        /*0058*/ 	.short	0x0380
        /*005a*/ 	.short	0x0010


	//----- nvinfo : EIATTR_SW_WAR
	.align		4
.L_29:
        /*005c*/ 	.byte	0x04, 0x36
        /*005e*/ 	.short	(.L_31 - .L_30)
.L_30:
        /*0060*/ 	.word	0x00000008
.L_31:


//--------------------- .nv.info._Z8redukcjaiPf   --------------------------
	.section	.nv.info._Z8redukcjaiPf,"",@"SHT_CUDA_INFO"
	.sectionflags	@""
	.align	4


	//----- nvinfo : EIATTR_CUDA_API_VERSION
	.align		4
        /*0000*/ 	.byte	0x04, 0x37
        /*0002*/ 	.short	(.L_33 - .L_32)
.L_32:
        /*0004*/ 	.word	0x00000082


	//----- nvinfo : EIATTR_KPARAM_INFO
	.align		4
.L_33:
        /*0008*/ 	.byte	0x04, 0x17
        /*000a*/ 	.short	(.L_35 - .L_34)
.L_34:
        /*000c*/ 	.word	0x00000000
        /*0010*/ 	.short	0x0001
        /*0012*/ 	.short	0x0008
        /*0014*/ 	.byte	0x00, 0xf5, 0x21, 0x00


	//----- nvinfo : EIATTR_KPARAM_INFO
	.align		4
.L_35:
        /*0018*/ 	.byte	0x04, 0x17
        /*001a*/ 	.short	(.L_37 - .L_36)
.L_36:
        /*001c*/ 	.word	0x00000000
        /*0020*/ 	.short	0x0000
        /*0022*/ 	.short	0x0000
        /*0024*/ 	.byte	0x00, 0xf0, 0x11, 0x00


	//----- nvinfo : EIATTR_SPARSE_MMA_MASK
	.align		4
.L_37:
        /*0028*/ 	.byte	0x03, 0x50
        /*002a*/ 	.short	0x0000


	//----- nvinfo : EIATTR_MAXREG_COUNT
	.align		4
        /*002c*/ 	.byte	0x03, 0x1b
        /*002e*/ 	.short	0x00ff


	//----- nvinfo : EIATTR_MERCURY_ISA_VERSION
	.align		4
        /*0030*/ 	.byte	0x03, 0x5f
        /*0032*/ 	.short	0x0101


	//----- nvinfo : EIATTR_VRC_CTA_INIT_COUNT
	.align		4
        /*0034*/ 	.byte	0x02, 0x4a
	.zero		1
	.zero		1


	//----- nvinfo : EIATTR_EXIT_INSTR_OFFSETS
	.align		4
        /*0038*/ 	.byte	0x04, 0x1c
        /*003a*/ 	.short	(.L_39 - .L_38)


	//   ....[0]....
.L_38:
        /*003c*/ 	.word	0x00000070


	//   ....[1]....
        /*0040*/ 	.word	0x000008d0


	//----- nvinfo : EIATTR_CBANK_PARAM_SIZE
	.align		4
.L_39:
        /*0044*/ 	.byte	0x03, 0x19
        /*0046*/ 	.short	0x0010


	//----- nvinfo : EIATTR_PARAM_CBANK
	.align		4
        /*0048*/ 	.byte	0x04, 0x0a
        /*004a*/ 	.short	(.L_41 - .L_40)
	.align		4
.L_40:
        /*004c*/ 	.word	index@(.nv.constant0._Z8redukcjaiPf)
        /*0050*/ 	.short	0x0380
        /*0052*/ 	.short	0x0010


	//----- nvinfo : EIATTR_SW_WAR
	.align		4
.L_41:
        /*0054*/ 	.byte	0x04, 0x36
        /*0056*/ 	.short	(.L_43 - .L_42)
.L_42:
        /*0058*/ 	.word	0x00000008
.L_43:


//--------------------- .nv.callgraph             --------------------------
	.section	.nv.callgraph,"",@"SHT_CUDA_CALLGRAPH"
	.align	4
	.sectionentsize	8
	.align		4
        /*0000*/ 	.word	0x00000000
	.align		4
        /*0004*/ 	.word	0xffffffff
	.align		4
        /*0008*/ 	.word	0x00000000
	.align		4
        /*000c*/ 	.word	0xfffffffe
	.align		4
        /*0010*/ 	.word	0x00000000
	.align		4
        /*0014*/ 	.word	0xfffffffd
	.align		4
        /*0018*/ 	.word	0x00000000
	.align		4
        /*001c*/ 	.word	0xfffffffc


//--------------------- .nv.constant4             --------------------------
	.section	.nv.constant4,"a",@progbits
	.align	8
	.align		8
.nv.constant4:
        /*0000*/ 	.dword	__cudart_i2opi_d
	.align		8
        /*0008*/ 	.dword	__cudart_sin_cos_coeffs


//--------------------- .text._Z8wypelnijiPf      --------------------------
	.section	.text._Z8wypelnijiPf,"ax",@progbits
	.align	128
        .global         _Z8wypelnijiPf
        .type           _Z8wypelnijiPf,@function
        .size           _Z8wypelnijiPf,(.L_x_24 - _Z8wypelnijiPf)
        .other          _Z8wypelnijiPf,@"STO_CUDA_ENTRY STV_DEFAULT"
_Z8wypelnijiPf:
.text._Z8wypelnijiPf:
[----:B------:R-:W0:Y:S01]  /*0000*/  LDC R1, c[0x0][0x37c] ;  /* 0x0000df00ff017b82 */ /* 0x000e220000000800 */
[----:B------:R-:W1:Y:S07]  /*0010*/  S2R R10, SR_TID.X ;  /* 0x00000000000a7919 */ /* 0x000e6e0000002100 */
[----:B------:R-:W1:Y:S01]  /*0020*/  S2UR UR4, SR_CTAID.X ;  /* 0x00000000000479c3 */ /* 0x000e620000002500 */
[----:B------:R-:W2:Y:S01]  /*0030*/  LDCU UR5, c[0x0][0x380] ;  /* 0x00007000ff0577ac */ /* 0x000ea20008000800 */
[----:B0-----:R-:W-:-:S06]  /*0040*/  VIADD R1, R1, 0xffffffd8 ;  /* 0xffffffd801017836 */ /* 0x001fcc0000000000 */
[----:B------:R-:W1:Y:S02]  /*0050*/  LDC R3, c[0x0][0x360] ;  /* 0x0000d800ff037b82 */ /* 0x000e640000000800 */
[----:B-1----:R-:W-:Y:S01]  /*0060*/  IMAD R10, R3, UR4, R10 ;  /* 0x00000004030a7c24 */ /* 0x002fe2000f8e020a */
[----:B--2---:R-:W-:-:S04]  /*0070*/  USHF.R.S32.HI UR4, URZ, 0x1f, UR5 ;  /* 0x0000001fff047899 */ /* 0x004fc80008011405 */
[----:B------:R-:W-:-:S04]  /*0080*/  ISETP.GE.U32.AND P0, PT, R10, UR5, PT ;  /* 0x000000050a007c0c */ /* 0x000fc8000bf06070 */
[----:B------:R-:W-:-:S13]  /*0090*/  ISETP.GE.U32.AND.EX P0, PT, RZ, UR4, PT, P0 ;  /* 0x00000004ff007c0c */ /* 0x000fda000bf06100 */
[----:B------:R-:W-:Y:S05]  /*00a0*/  @P0 EXIT ;  /* 0x000000000000094d */ /* 0x000fea0003800000 */
[----:B------:R-:W0:Y:S01]  /*00b0*/  MUFU.RCP64H R5, 10 ;  /* 0x4024000000057908 */ /* 0x000e220000001800 */
[----:B------:R-:W-:Y:S01]  /*00c0*/  IMAD.MOV.U32 R8, RZ, RZ, 0x0 ;  /* 0x00000000ff087424 */ /* 0x000fe200078e00ff */
[----:B------:R-:W-:Y:S01]  /*00d0*/  UMOV UR4, 0x54442d18 ;  /* 0x54442d1800047882 */ /* 0x000fe20000000000 */
[----:B------:R-:W-:Y:S01]  /*00e0*/  IMAD.MOV.U32 R9, RZ, RZ, 0x40240000 ;  /* 0x40240000ff097424 */ /* 0x000fe200078e00ff */
[----:B------:R-:W-:Y:S01]  /*00f0*/  UMOV UR5, 0x400921fb ;  /* 0x400921fb00057882 */ /* 0x000fe20000000000 */
[----:B------:R-:W-:Y:S01]  /*0100*/  IMAD.MOV.U32 R4, RZ, RZ, 0x1 ;  /* 0x00000001ff047424 */ /* 0x000fe200078e00ff */
[----:B------:R-:W-:Y:S02]  /*0110*/  BSSY.RECONVERGENT B0, `(.L_x_0) ;  /* 0x0000014000007945 */ /* 0x000fe40003800200 */
[----:B------:R-:W1:Y:S03]  /*0120*/  I2F.F64.U32 R2, R10 ;  /* 0x0000000a00027312 */ /* 0x000e660000201800 */
[----:B0-----:R-:W-:-:S02]  /*0130*/  DFMA R6, R4, -R8, 1 ;  /* 0x3ff000000406742b */ /* 0x001fc40000000808 */
[----:B-1----:R-:W-:-:S06]  /*0140*/  DADD R2, R2, R2 ;  /* 0x0000000002027229 */ /* 0x002fcc0000000002 */
[----:B------:R-:W-:-:S08]  /*0150*/  DFMA R6, R6, R6, R6 ;  /* 0x000000060606722b */ /* 0x000fd00000000006 */
[----:B------:R-:W-:Y:S02]  /*0160*/  DFMA R6, R4, R6, R4 ;  /* 0x000000060406722b */ /* 0x000fe40000000004 */
[----:B------:R-:W-:-:S06]  /*0170*/  DMUL R4, R2, UR4 ;  /* 0x0000000402047c28 */ /* 0x000fcc0008000000 */
[----:B------:R-:W-:-:S04]  /*0180*/  DFMA R8, R6, -R8, 1 ;  /* 0x3ff000000608742b */ /* 0x000fc80000000808 */
[----:B------:R-:W-:-:S04]  /*0190*/  FSETP.GEU.AND P1, PT, |R5|, 6.5827683646048100446e-37, PT ;  /* 0x036000000500780b */ /* 0x000fc80003f2e200 */
[----:B------:R-:W-:-:S08]  /*01a0*/  DFMA R8, R6, R8, R6 ;  /* 0x000000080608722b */ /* 0x000fd00000000006 */
[----:B------:R-:W-:-:S08]  /*01b0*/  DMUL R2, R4, R8 ;  /* 0x0000000804027228 */ /* 0x000fd00000000000 */
[----:B------:R-:W-:-:S08]  /*01c0*/  DFMA R6, R2, -10, R4 ;  /* 0xc02400000206782b */ /* 0x000fd00000000004 */
[----:B------:R-:W-:-:S10]  /*01d0*/  DFMA R2, R8, R6, R2 ;  /* 0x000000060802722b */ /* 0x000fd40000000002 */
[----:B------:R-:W-:-:S05]  /*01e0*/  FFMA R0, RZ, 2.5625, R3 ;  /* 0x40240000ff007823 */ /* 0x000fca0000000003 */
[----:B------:R-:W-:-:S13]  /*01f0*/  FSETP.GT.AND P0, PT, |R0|, 1.469367938527859385e-39, PT ;  /* 0x001000000000780b */ /* 0x000fda0003f04200 */
[----:B------:R-:W-:Y:S05]  /*0200*/  @P0 BRA P1, `(.L_x_1) ;  /* 0x0000000000100947 */ /* 0x000fea0000800000 */
[----:B------:R-:W-:-:S07]  /*0210*/  MOV R0, 0x230 ;  /* 0x0000023000007802 */ /* 0x000fce0000000f00 */
[----:B------:R-:W-:Y:S05]  /*0220*/  CALL.REL.NOINC `($__internal_0_$__cuda_sm20_div_rn_f64_full) ;  /* 0x0000000400007944 */ /* 0x000fea0003c00000 */
[----:B------:R-:W-:Y:S02]  /*0230*/  IMAD.MOV.U32 R2, RZ, RZ, R12 ;  /* 0x000000ffff027224 */ /* 0x000fe400078e000c */
[----:B------:R-:W-:-:S07]  /*0240*/  IMAD.MOV.U32 R3, RZ, RZ, R13 ;  /* 0x000000ffff037224 */ /* 0x000fce00078e000d */
.L_x_1:
[----:B------:R-:W-:Y:S05]  /*0250*/  BSYNC.RECONVERGENT B0 ;  /* 0x0000000000007941 */ /* 0x000fea0003800200 */
.L_x_0:
[----:B------:R-:W-:Y:S01]  /*0260*/  DSETP.NEU.AND P0, PT, R2, +INF , PT ;  /* 0x7ff000000200742a */ /* 0x000fe20003f0d000 */
[----:B------:R-:W0:Y:S01]  /*0270*/  LDCU.64 UR4, c[0x0][0x358] ;  /* 0x00006b00ff0477ac */ /* 0x000e220008000a00 */
[----:B------:R-:W-:-:S12]  /*0280*/  BSSY.RECONVERGENT B0, `(.L_x_2) ;  /* 0x0000017000007945 */ /* 0x000fd80003800200 */
[----:B------:R-:W-:Y:S01]  /*0290*/  @!P0 DMUL R8, RZ, +INF ;  /* 0x7ff00000ff088828 */ /* 0x000fe20000000000 */
[----:B------:R-:W-:Y:S01]  /*02a0*/  @!P0 IMAD.MOV.U32 R0, RZ, RZ, RZ ;  /* 0x000000ffff008224 */ /* 0x000fe200078e00ff */
[----:B------:R-:W-:Y:S09]  /*02b0*/  @!P0 BRA `(.L_x_3) ;  /* 0x00000000004c8947 */ /* 0x000ff20003800000 */
[----:B------:R-:W-:Y:S01]  /*02c0*/  UMOV UR6, 0x6dc9c883 ;  /* 0x6dc9c88300067882 */ /* 0x000fe20000000000 */
[----:B------:R-:W-:Y:S01]  /*02d0*/  UMOV UR7, 0x3fe45f30 ;  /* 0x3fe45f3000077882 */ /* 0x000fe20000000000 */
[C---:B------:R-:W-:Y:S02]  /*02e0*/  DSETP.GE.AND P0, PT, R2.reuse, 2.14748364800000000000e+09, PT ;  /* 0x41e000000200742a */ /* 0x040fe40003f06000 */
[----:B------:R-:W-:Y:S01]  /*02f0*/  DMUL R4, R2, UR6 ;  /* 0x0000000602047c28 */ /* 0x000fe20008000000 */
[----:B------:R-:W-:Y:S01]  /*0300*/  UMOV UR6, 0x54442d18 ;  /* 0x54442d1800067882 */ /* 0x000fe20000000000 */
[----:B------:R-:W-:-:S04]  /*0310*/  UMOV UR7, 0x3ff921fb ;  /* 0x3ff921fb00077882 */ /* 0x000fc80000000000 */
[----:B------:R-:W1:Y:S08]  /*0320*/  F2I.F64 R0, R4 ;  /* 0x0000000400007311 */ /* 0x000e700000301100 */
[----:B-1----:R-:W1:Y:S02]  /*0330*/  I2F.F64 R8, R0 ;  /* 0x0000000000087312 */ /* 0x002e640000201c00 */
[----:B-1----:R-:W-:Y:S01]  /*0340*/  DFMA R6, R8, -UR6, R2 ;  /* 0x8000000608067c2b */ /* 0x002fe20008000002 */
[----:B------:R-:W-:Y:S01]  /*0350*/  UMOV UR6, 0x33145c00 ;  /* 0x33145c0000067882 */ /* 0x000fe20000000000 */
[----:B------:R-:W-:-:S06]  /*0360*/  UMOV UR7, 0x3c91a626 ;  /* 0x3c91a62600077882 */ /* 0x000fcc0000000000 */
[----:B------:R-:W-:Y:S01]  /*0370*/  DFMA R6, R8, -UR6, R6 ;  /* 0x8000000608067c2b */ /* 0x000fe20008000006 */
[----:B------:R-:W-:Y:S01]  /*0380*/  UMOV UR6, 0x252049c0 ;  /* 0x252049c000067882 */ /* 0x000fe20000000000 */
[----:B------:R-:W-:-:S06]  /*0390*/  UMOV UR7, 0x397b839a ;  /* 0x397b839a00077882 */ /* 0x000fcc0000000000 */
[----:B------:R-:W-:Y:S01]  /*03a0*/  DFMA R8, R8, -UR6, R6 ;  /* 0x8000000608087c2b */ /* 0x000fe20008000006 */
[----:B------:R-:W-:Y:S10]  /*03b0*/  @!P0 BRA `(.L_x_3) ;  /* 0x00000000000c8947 */ /* 0x000ff40003800000 */
[----:B------:R-:W-:Y:S01]  /*03c0*/  IMAD.MOV.U32 R14, RZ, RZ, R3 ;  /* 0x000000ffff0e7224 */ /* 0x000fe200078e0003 */
[----:B------:R-:W-:-:S07]  /*03d0*/  MOV R12, 0x3f0 ;  /* 0x000003f0000c7802 */ /* 0x000fce0000000f00 */
[----:B0-----:R-:W-:Y:S05]  /*03e0*/  CALL.REL.NOINC `($_Z8wypelnijiPf$__internal_trig_reduction_slowpathd) ;  /* 0x0000000400cc7944 */ /* 0x001fea0003c00000 */
.L_x_3:
[----:B0-----:R-:W-:Y:S05]  /*03f0*/  BSYNC.RECONVERGENT B0 ;  /* 0x0000000000007941 */ /* 0x001fea0003800200 */
.L_x_2:
[----:B------:R-:W0:Y:S01]  /*0400*/  LDCU.64 UR6, c[0x4][0x8] ;  /* 0x01000100ff0677ac */ /* 0x000e220008000a00 */
[----:B------:R-:W-:-:S05]  /*0410*/  IMAD.SHL.U32 R2, R0, 0x40, RZ ;  /* 0x0000004000027824 */ /* 0x000fca00078e00ff */
[----:B------:R-:W-:-:S04]  /*0420*/  LOP3.LUT R2, R2, 0x40, RZ, 0xc0, !PT ;  /* 0x0000004002027812 */ /* 0x000fc800078ec0ff */
[----:B0-----:R-:W-:-:S05]  /*0430*/  IADD3 R20, P0, PT, R2, UR6, RZ ;  /* 0x0000000602147c10 */ /* 0x001fca000ff1e0ff */
[----:B------:R-:W-:Y:S01]  /*0440*/  IMAD.X R21, RZ, RZ, UR7, P0 ;  /* 0x00000007ff157e24 */ /* 0x000fe200080e06ff */
[----:B------:R-:W-:Y:S01]  /*0450*/  LOP3.LUT R2, R0, 0x1, RZ, 0xc0, !PT ;  /* 0x0000000100027812 */ /* 0x000fe200078ec0ff */
[----:B------:R-:W-:Y:S01]  /*0460*/  IMAD.MOV.U32 R22, RZ, RZ, 0x20fd8164 ;  /* 0x20fd8164ff167424 */ /* 0x000fe200078e00ff */
[----:B------:R-:W0:Y:S02]  /*0470*/  LDCU.64 UR6, c[0x0][0x388] ;  /* 0x00007100ff0677ac */ /* 0x000e240008000a00 */
[----:B------:R-:W2:Y:S04]  /*0480*/  LDG.E.128.CONSTANT R16, desc[UR4][R20.64] ;  /* 0x0000000414107981 */ /* 0x000ea8000c1e9d00 */
[----:B------:R-:W3:Y:S04]  /*0490*/  LDG.E.128.CONSTANT R12, desc[UR4][R20.64+0x10] ;  /* 0x00001004140c7981 */ /* 0x000ee8000c1e9d00 */
[----:B------:R-:W4:Y:S01]  /*04a0*/  LDG.E.128.CONSTANT R4, desc[UR4][R20.64+0x20] ;  /* 0x0000200414047981 */ /* 0x000f22000c1e9d00 */
[----:B------:R-:W-:Y:S01]  /*04b0*/  IMAD.MOV.U32 R11, RZ, RZ, 0x3da8ff83 ;  /* 0x3da8ff83ff0b7424 */ /* 0x000fe200078e00ff */
[----:B------:R-:W-:Y:S01]  /*04c0*/  ISETP.NE.U32.AND P0, PT, R2, 0x1, PT ;  /* 0x000000010200780c */ /* 0x000fe20003f05070 */
[----:B------:R-:W-:-:S03]  /*04d0*/  DMUL R2, R8, R8 ;  /* 0x0000000808027228 */ /* 0x000fc60000000000 */
[----:B------:R-:W-:Y:S02]  /*04e0*/  FSEL R22, R22, -8.06006814911005101289e+34, !P0 ;  /* 0xf9785eba16167808 */ /* 0x000fe40004000000 */
[----:B------:R-:W-:-:S06]  /*04f0*/  FSEL R23, -R11, 0.11223486810922622681, !P0 ;  /* 0x3de5db650b177808 */ /* 0x000fcc0004000100 */
[----:B--2---:R-:W-:-:S08]  /*0500*/  DFMA R16, R2, R22, R16 ;  /* 0x000000160210722b */ /* 0x004fd00000000010 */
[----:B------:R-:W-:-:S08]  /*0510*/  DFMA R16, R2, R16, R18 ;  /* 0x000000100210722b */ /* 0x000fd00000000012 */
[----:B---3--:R-:W-:-:S08]  /*0520*/  DFMA R12, R2, R16, R12 ;  /* 0x00000010020c722b */ /* 0x008fd0000000000c */
[----:B------:R-:W-:-:S08]  /*0530*/  DFMA R12, R2, R12, R14 ;  /* 0x0000000c020c722b */ /* 0x000fd0000000000e */
[----:B----4-:R-:W-:-:S08]  /*0540*/  DFMA R4, R2, R12, R4 ;  /* 0x0000000c0204722b */ /* 0x010fd00000000004 */
[----:B------:R-:W-:-:S08]  /*0550*/  DFMA R4, R2, R4, R6 ;  /* 0x000000040204722b */ /* 0x000fd00000000006 */
[----:B------:R-:W-:Y:S02]  /*0560*/  DFMA R8, R4, R8, R8 ;  /* 0x000000080408722b */ /* 0x000fe40000000008 */
[----:B------:R-:W-:-:S10]  /*0570*/  DFMA R2, R2, R4, 1 ;  /* 0x3ff000000202742b */ /* 0x000fd40000000004 */
[----:B------:R-:W-:Y:S02]  /*0580*/  FSEL R4, R2, R8, !P0 ;  /* 0x0000000802047208 */ /* 0x000fe40004000000 */
[----:B------:R-:W-:Y:S02]  /*0590*/  FSEL R5, R3, R9, !P0 ;  /* 0x0000000903057208 */ /* 0x000fe40004000000 */
[----:B------:R-:W-:-:S04]  /*05a0*/  LOP3.LUT P0, RZ, R0, 0x2, RZ, 0xc0, !PT ;  /* 0x0000000200ff7812 */ /* 0x000fc8000780c0ff */
[----:B------:R-:W-:-:S10]  /*05b0*/  DADD R2, RZ, -R4 ;  /* 0x00000000ff027229 */ /* 0x000fd40000000804 */
[----:B------:R-:W-:Y:S02]  /*05c0*/  FSEL R3, R5, R3, !P0 ;  /* 0x0000000305037208 */ /* 0x000fe40004000000 */
[----:B------:R-:W-:Y:S02]  /*05d0*/  FSEL R2, R4, R2, !P0 ;  /* 0x0000000204027208 */ /* 0x000fe40004000000 */
[C---:B0-----:R-:W-:Y:S02]  /*05e0*/  LEA R4, P0, R10.reuse, UR6, 0x2 ;  /* 0x000000060a047c11 */ /* 0x041fe4000f8010ff */
[----:B------:R-:W0:Y:S02]  /*05f0*/  F2F.F32.F64 R3, R2 ;  /* 0x0000000200037310 */ /* 0x000e240000301000 */
[----:B------:R-:W-:-:S05]  /*0600*/  LEA.HI.X R5, R10, UR7, RZ, 0x2, P0 ;  /* 0x000000070a057c11 */ /* 0x000fca00080f14ff */
[----:B0-----:R-:W-:Y:S01]  /*0610*/  STG.E desc[UR4][R4.64], R3 ;  /* 0x0000000304007986 */ /* 0x001fe2000c101904 */
[----:B------:R-:W-:Y:S05]  /*0620*/  EXIT ;  /* 0x000000000000794d */ /* 0x000fea0003800000 */
        .weak           $__internal_0_$__cuda_sm20_div_rn_f64_full
        .type           $__internal_0_$__cuda_sm20_div_rn_f64_full,@function
        .size           $__internal_0_$__cuda_sm20_div_rn_f64_full,($_Z8wypelnijiPf$__internal_trig_reduction_slowpathd - $__internal_0_$__cuda_sm20_div_rn_f64_full)
$__internal_0_$__cuda_sm20_div_rn_f64_full:
[----:B------:R-:W-:Y:S01]  /*0630*/  IMAD.MOV.U32 R3, RZ, RZ, 0x3ff40000 ;  /* 0x3ff40000ff037424 */ /* 0x000fe200078e00ff */
[C---:B------:R-:W-:Y:S01]  /*0640*/  FSETP.GEU.AND P1, PT, |R5|.reuse, 1.469367938527859385e-39, PT ;  /* 0x001000000500780b */ /* 0x040fe20003f2e200 */
[----:B------:R-:W-:Y:S01]  /*0650*/  IMAD.MOV.U32 R2, RZ, RZ, 0x0 ;  /* 0x00000000ff027424 */ /* 0x000fe200078e00ff */
[----:B------:R-:W-:Y:S01]  /*0660*/  LOP3.LUT R11, R5, 0x7ff00000, RZ, 0xc0, !PT ;  /* 0x7ff00000050b7812 */ /* 0x000fe200078ec0ff */
[----:B------:R-:W0:Y:S01]  /*0670*/  MUFU.RCP64H R7, R3 ;  /* 0x0000000300077308 */ /* 0x000e220000001800 */
[----:B------:R-:W-:Y:S01]  /*0680*/  IMAD.MOV.U32 R6, RZ, RZ, 0x1 ;  /* 0x00000001ff067424 */ /* 0x000fe200078e00ff */
[----:B------:R-:W-:Y:S01]  /*0690*/  BSSY.RECONVERGENT B1, `(.L_x_4) ;  /* 0x0000045000017945 */ /* 0x000fe20003800200 */
[----:B------:R-:W-:Y:S01]  /*06a0*/  IMAD.MOV.U32 R13, RZ, RZ, 0x1ca00000 ;  /* 0x1ca00000ff0d7424 */ /* 0x000fe200078e00ff */
[----:B------:R-:W-:Y:S01]  /*06b0*/  ISETP.GE.U32.AND P0, PT, R11, 0x40200000, PT ;  /* 0x402000000b00780c */ /* 0x000fe20003f06070 */
[----:B------:R-:W-:Y:S02]  /*06c0*/  IMAD.MOV.U32 R18, RZ, RZ, R11 ;  /* 0x000000ffff127224 */ /* 0x000fe400078e000b */
[----:B------:R-:W-:Y:S01]  /*06d0*/  IMAD.MOV.U32 R19, RZ, RZ, 0x40200000 ;  /* 0x40200000ff137424 */ /* 0x000fe200078e00ff */
[----:B------:R-:W-:-:S03]  /*06e0*/  SEL R13, R13, 0x63400000, !P0 ;  /* 0x634000000d0d7807 */ /* 0x000fc60004000000 */
[----:B------:R-:W-:Y:S01]  /*06f0*/  VIADD R20, R19, 0xffffffff ;  /* 0xffffffff13147836 */ /* 0x000fe20000000000 */
[----:B0-----:R-:W-:-:S08]  /*0700*/  DFMA R8, R6, -R2, 1 ;  /* 0x3ff000000608742b */ /* 0x001fd00000000802 */
[----:B------:R-:W-:-:S08]  /*0710*/  DFMA R8, R8, R8, R8 ;  /* 0x000000080808722b */ /* 0x000fd00000000008 */
[----:B------:R-:W-:Y:S01]  /*0720*/  DFMA R14, R6, R8, R6 ;  /* 0x00000008060e722b */ /* 0x000fe20000000006 */
[C-C-:B------:R-:W-:Y:S01]  /*0730*/  @!P1 LOP3.LUT R8, R13.reuse, 0x80000000, R5.reuse, 0xf8, !PT ;  /* 0x800000000d089812 */ /* 0x140fe200078ef805 */
[----:B------:R-:W-:Y:S01]  /*0740*/  IMAD.MOV.U32 R6, RZ, RZ, R4 ;  /* 0x000000ffff067224 */ /* 0x000fe200078e0004 */
[----:B------:R-:W-:Y:S02]  /*0750*/  LOP3.LUT R7, R13, 0x800fffff, R5, 0xf8, !PT ;  /* 0x800fffff0d077812 */ /* 0x000fe400078ef805 */
[----:B------:R-:W-:Y:S01]  /*0760*/  @!P1 LOP3.LUT R9, R8, 0x100000, RZ, 0xfc, !PT ;  /* 0x0010000008099812 */ /* 0x000fe200078efcff */
[----:B------:R-:W-:Y:S02]  /*0770*/  @!P1 IMAD.MOV.U32 R8, RZ, RZ, RZ ;  /* 0x000000ffff089224 */ /* 0x000fe400078e00ff */
[----:B------:R-:W-:-:S04]  /*0780*/  DFMA R16, R14, -R2, 1 ;  /* 0x3ff000000e10742b */ /* 0x000fc80000000802 */
[----:B------:R-:W-:-:S04]  /*0790*/  @!P1 DFMA R6, R6, 2, -R8 ;  /* 0x400000000606982b */ /* 0x000fc80000000808 */
[----:B------:R-:W-:-:S06]  /*07a0*/  DFMA R16, R14, R16, R14 ;  /* 0x000000100e10722b */ /* 0x000fcc000000000e */
[----:B------:R-:W-:Y:S02]  /*07b0*/  @!P1 LOP3.LUT R18, R7, 0x7ff00000, RZ, 0xc0, !PT ;  /* 0x7ff0000007129812 */ /* 0x000fe400078ec0ff */
[----:B------:R-:W-:-:S03]  /*07c0*/  DMUL R8, R16, R6 ;  /* 0x0000000610087228 */ /* 0x000fc60000000000 */
[----:B------:R-:W-:-:S05]  /*07d0*/  VIADD R12, R18, 0xffffffff ;  /* 0xffffffff120c7836 */ /* 0x000fca0000000000 */
[----:B------:R-:W-:Y:S01]  /*07e0*/  DFMA R14, R8, -R2, R6 ;  /* 0x80000002080e722b */ /* 0x000fe20000000006 */
[----:B------:R-:W-:-:S04]  /*07f0*/  ISETP.GT.U32.AND P0, PT, R12, 0x7feffffe, PT ;  /* 0x7feffffe0c00780c */ /* 0x000fc80003f04070 */
[----:B------:R-:W-:-:S03]  /*0800*/  ISETP.GT.U32.OR P0, PT, R20, 0x7feffffe, P0 ;  /* 0x7feffffe1400780c */ /* 0x000fc60000704470 */
[----:B------:R-:W-:-:S10]  /*0810*/  DFMA R8, R16, R14, R8 ;  /* 0x0000000e1008722b */ /* 0x000fd40000000008 */
[----:B------:R-:W-:Y:S05]  /*0820*/  @P0 BRA `(.L_x_5) ;  /* 0x0000000000680947 */ /* 0x000fea0003800000 */
[----:B------:R-:W-:-:S05]  /*0830*/  IMAD.MOV.U32 R4, RZ, RZ, 0x40200000 ;  /* 0x40200000ff047424 */ /* 0x000fca00078e00ff */
[----:B------:R-:W-:-:S04]  /*0840*/  VIADDMNMX R11, R11, -R4, 0xb9600000, !PT ;  /* 0xb96000000b0b7446 */ /* 0x000fc80007800904 */
[----:B------:R-:W-:-:S05]  /*0850*/  VIMNMX R4, PT, PT, R11, 0x46a00000, PT ;  /* 0x46a000000b047848 */ /* 0x000fca0003fe0100 */
[----:B------:R-:W-:Y:S02]  /*0860*/  IMAD.IADD R11, R4, 0x1, -R13 ;  /* 0x00000001040b7824 */ /* 0x000fe400078e0a0d */
[----:B------:R-:W-:Y:S02]  /*0870*/  IMAD.MOV.U32 R4, RZ, RZ, RZ ;  /* 0x000000ffff047224 */ /* 0x000fe400078e00ff */
[----:B------:R-:W-:-:S06]  /*0880*/  VIADD R5, R11, 0x7fe00000 ;  /* 0x7fe000000b057836 */ /* 0x000fcc0000000000 */
[----:B------:R-:W-:-:S10]  /*0890*/  DMUL R12, R8, R4 ;  /* 0x00000004080c7228 */ /* 0x000fd40000000000 */
[----:B------:R-:W-:-:S13]  /*08a0*/  FSETP.GTU.AND P0, PT, |R13|, 1.469367938527859385e-39, PT ;  /* 0x001000000d00780b */ /* 0x000fda0003f0c200 */
[----:B------:R-:W-:Y:S05]  /*08b0*/  @P0 BRA `(.L_x_6) ;  /* 0x0000000000880947 */ /* 0x000fea0003800000 */
[----:B------:R-:W-:Y:S01]  /*08c0*/  DFMA R2, R8, -R2, R6 ;  /* 0x800000020802722b */ /* 0x000fe20000000006 */
[----:B------:R-:W-:-:S09]  /*08d0*/  IMAD.MOV.U32 R4, RZ, RZ, RZ ;  /* 0x000000ffff047224 */ /* 0x000fd200078e00ff */
[C---:B------:R-:W-:Y:S02]  /*08e0*/  FSETP.NEU.AND P0, PT, R3.reuse, RZ, PT ;  /* 0x000000ff0300720b */ /* 0x040fe40003f0d000 */
[----:B------:R-:W-:-:S04]  /*08f0*/  LOP3.LUT R2, R3, 0x40240000, RZ, 0x3c, !PT ;  /* 0x4024000003027812 */ /* 0x000fc800078e3cff */
[----:B------:R-:W-:-:S04]  /*0900*/  LOP3.LUT R7, R2, 0x80000000, RZ, 0xc0, !PT ;  /* 0x8000000002077812 */ /* 0x000fc800078ec0ff */
[----:B------:R-:W-:-:S03]  /*0910*/  LOP3.LUT R5, R7, R5, RZ, 0xfc, !PT ;  /* 0x0000000507057212 */ /* 0x000fc600078efcff */
[----:B------:R-:W-:Y:S05]  /*0920*/  @!P0 BRA `(.L_x_6) ;  /* 0x00000000006c8947 */ /* 0x000fea0003800000 */
[----:B------:R-:W-:Y:S01]  /*0930*/  IMAD.MOV R3, RZ, RZ, -R11 ;  /* 0x000000ffff037224 */ /* 0x000fe200078e0a0b */
[----:B------:R-:W-:Y:S01]  /*0940*/  DMUL.RP R4, R8, R4 ;  /* 0x0000000408047228 */ /* 0x000fe20000008000 */
[----:B------:R-:W-:Y:S01]  /*0950*/  IMAD.MOV.U32 R2, RZ, RZ, RZ ;  /* 0x000000ffff027224 */ /* 0x000fe200078e00ff */
[----:B------:R-:W-:-:S05]  /*0960*/  IADD3 R11, PT, PT, -R11, -0x43300000, RZ ;  /* 0xbcd000000b0b7810 */ /* 0x000fca0007ffe1ff */
[----:B------:R-:W-:-:S03]  /*0970*/  DFMA R2, R12, -R2, R8 ;  /* 0x800000020c02722b */ /* 0x000fc60000000008 */
[----:B------:R-:W-:-:S07]  /*0980*/  LOP3.LUT R7, R5, R7, RZ, 0x3c, !PT ;  /* 0x0000000705077212 */ /* 0x000fce00078e3cff */
[----:B------:R-:W-:-:S04]  /*0990*/  FSETP.NEU.AND P0, PT, |R3|, R11, PT ;  /* 0x0000000b0300720b */ /* 0x000fc80003f0d200 */
[----:B------:R-:W-:Y:S02]  /*09a0*/  FSEL R12, R4, R12, !P0 ;  /* 0x0000000c040c7208 */ /* 0x000fe40004000000 */
[----:B------:R-:W-:Y:S01]  /*09b0*/  FSEL R13, R7, R13, !P0 ;  /* 0x0000000d070d7208 */ /* 0x000fe20004000000 */
[----:B------:R-:W-:Y:S06]  /*09c0*/  BRA `(.L_x_6) ;  /* 0x0000000000447947 */ /* 0x000fec0003800000 */
.L_x_5:
[----:B------:R-:W-:-:S14]  /*09d0*/  DSETP.NAN.AND P0, PT, R4, R4, PT ;  /* 0x000000040400722a */ /* 0x000fdc0003f08000 */
[----:B------:R-:W-:Y:S05]  /*09e0*/  @P0 BRA `(.L_x_7) ;  /* 0x0000000000340947 */ /* 0x000fea0003800000 */
[----:B------:R-:W-:Y:S01]  /*09f0*/  ISETP.NE.AND P0, PT, R18, R19, PT ;  /* 0x000000131200720c */ /* 0x000fe20003f05270 */
[----:B------:R-:W-:Y:S02]  /*0a00*/  IMAD.MOV.U32 R12, RZ, RZ, 0x0 ;  /* 0x00000000ff0c7424 */ /* 0x000fe400078e00ff */
[----:B------:R-:W-:-:S10]  /*0a10*/  IMAD.MOV.U32 R13, RZ, RZ, -0x80000 ;  /* 0xfff80000ff0d7424 */ /* 0x000fd400078e00ff */
[----:B------:R-:W-:Y:S05]  /*0a20*/  @!P0 BRA `(.L_x_6) ;  /* 0x00000000002c8947 */ /* 0x000fea0003800000 */
[----:B------:R-:W-:Y:S02]  /*0a30*/  ISETP.NE.AND P0, PT, R18, 0x7ff00000, PT ;  /* 0x7ff000001200780c */ /* 0x000fe40003f05270 */
[----:B------:R-:W-:Y:S02]  /*0a40*/  LOP3.LUT R4, R5, 0x40240000, RZ, 0x3c, !PT ;  /* 0x4024000005047812 */ /* 0x000fe400078e3cff */
[----:B------:R-:W-:Y:S02]  /*0a50*/  ISETP.EQ.OR P0, PT, R19, RZ, !P0 ;  /* 0x000000ff1300720c */ /* 0x000fe40004702670 */
[----:B------:R-:W-:-:S11]  /*0a60*/  LOP3.LUT R13, R4, 0x80000000, RZ, 0xc0, !PT ;  /* 0x80000000040d7812 */ /* 0x000fd600078ec0ff */
[----:B------:R-:W-:Y:S01]  /*0a70*/  @P0 LOP3.LUT R2, R13, 0x7ff00000, RZ, 0xfc, !PT ;  /* 0x7ff000000d020812 */ /* 0x000fe200078efcff */
[----:B------:R-:W-:Y:S02]  /*0a80*/  @!P0 IMAD.MOV.U32 R12, RZ, RZ, RZ ;  /* 0x000000ffff0c8224 */ /* 0x000fe400078e00ff */
[----:B------:R-:W-:Y:S02]  /*0a90*/  @P0 IMAD.MOV.U32 R12, RZ, RZ, RZ ;  /* 0x000000ffff0c0224 */ /* 0x000fe400078e00ff */
[----:B------:R-:W-:Y:S01]  /*0aa0*/  @P0 IMAD.MOV.U32 R13, RZ, RZ, R2 ;  /* 0x000000ffff0d0224 */ /* 0x000fe200078e0002 */
[----:B------:R-:W-:Y:S06]  /*0ab0*/  BRA `(.L_x_6) ;  /* 0x0000000000087947 */ /* 0x000fec0003800000 */
.L_x_7:
[----:B------:R-:W-:Y:S01]  /*0ac0*/  LOP3.LUT R13, R5, 0x80000, RZ, 0xfc, !PT ;  /* 0x00080000050d7812 */ /* 0x000fe200078efcff */
[----:B------:R-:W-:-:S07]  /*0ad0*/  IMAD.MOV.U32 R12, RZ, RZ, R4 ;  /* 0x000000ffff0c7224 */ /* 0x000fce00078e0004 */
.L_x_6:
[----:B------:R-:W-:Y:S05]  /*0ae0*/  BSYNC.RECONVERGENT B1 ;  /* 0x0000000000017941 */ /* 0x000fea0003800200 */
.L_x_4:
[----:B------:R-:W-:Y:S02]  /*0af0*/  IMAD.MOV.U32 R2, RZ, RZ, R0 ;  /* 0x000000ffff027224 */ /* 0x000fe400078e0000 */
[----:B------:R-:W-:-:S04]  /*0b00*/  IMAD.MOV.U32 R3, RZ, RZ, 0x0 ;  /* 0x00000000ff037424 */ /* 0x000fc800078e00ff */
[----:B------:R-:W-:Y:S05]  /*0b10*/  RET.REL.NODEC R2 `(_Z8wypelnijiPf) ;  /* 0xfffffff402387950 */ /* 0x000fea0003c3ffff */
        .type           $_Z8wypelnijiPf$__internal_trig_reduction_slowpathd,@function
        .size           $_Z8wypelnijiPf$__internal_trig_reduction_slowpathd,(.L_x_24 - $_Z8wypelnijiPf$__internal_trig_reduction_slowpathd)
$_Z8wypelnijiPf$__internal_trig_reduction_slowpathd:
[----:B------:R-:W-:Y:S01]  /*0b20*/  SHF.R.U32.HI R0, RZ, 0x14, R14 ;  /* 0x00000014ff007819 */ /* 0x000fe2000001160e */
[----:B------:R-:W-:Y:S02]  /*0b30*/  IMAD.MOV.U32 R11, RZ, RZ, R2 ;  /* 0x000000ffff0b7224 */ /* 0x000fe400078e0002 */
[----:B------:R-:W-:Y:S01]  /*0b40*/  IMAD.MOV.U32 R4, RZ, RZ, RZ ;  /* 0x000000ffff047224 */ /* 0x000fe200078e00ff */
[----:B------:R-:W-:-:S04]  /*0b50*/  LOP3.LUT R3, R0, 0x7ff, RZ, 0xc0, !PT ;  /* 0x000007ff00037812 */ /* 0x000fc800078ec0ff */
[----:B------:R-:W-:-:S13]  /*0b60*/  ISETP.NE.AND P0, PT, R3, 0x7ff, PT ;  /* 0x000007ff0300780c */ /* 0x000fda0003f05270 */
[----:B------:R-:W-:Y:S05]  /*0b70*/  @!P0 BRA `(.L_x_8) ;  /* 0x0000000800488947 */ /* 0x000fea0003800000 */
[----:B------:R-:W-:Y:S01]  /*0b80*/  VIADD R2, R3, 0xfffffc00 ;  /* 0xfffffc0003027836 */ /* 0x000fe20000000000 */
[----:B------:R-:W-:Y:S01]  /*0b90*/  BSSY.RECONVERGENT B1, `(.L_x_9) ;  /* 0x000002f000017945 */ /* 0x000fe20003800200 */
[----:B------:R-:W-:-:S03]  /*0ba0*/  CS2R R16, SRZ ;  /* 0x0000000000107805 */ /* 0x000fc6000001ff00 */
[----:B------:R-:W-:Y:S02]  /*0bb0*/  SHF.R.U32.HI R6, RZ, 0x6, R2 ;  /* 0x00000006ff067819 */ /* 0x000fe40000011602 */
[----:B------:R-:W-:Y:S02]  /*0bc0*/  ISETP.GE.U32.AND P0, PT, R2, 0x80, PT ;  /* 0x000000800200780c */ /* 0x000fe40003f06070 */
[C---:B------:R-:W-:Y:S02]  /*0bd0*/  IADD3 R7, PT, PT, -R6.reuse, 0x13, RZ ;  /* 0x0000001306077810 */ /* 0x040fe40007ffe1ff */
[----:B------:R-:W-:Y:S02]  /*0be0*/  IADD3 R19, PT, PT, -R6, 0xf, RZ ;  /* 0x0000000f06137810 */ /* 0x000fe40007ffe1ff */
[----:B------:R-:W-:-:S04]  /*0bf0*/  SEL R7, R7, 0x12, P0 ;  /* 0x0000001207077807 */ /* 0x000fc80000000000 */
[----:B------:R-:W-:-:S13]  /*0c00*/  ISETP.GE.AND P0, PT, R19, R7, PT ;  /* 0x000000071300720c */ /* 0x000fda0003f06270 */
[----:B------:R-:W-:Y:S05]  /*0c10*/  @P0 BRA `(.L_x_10) ;  /* 0x0000000000980947 */ /* 0x000fea0003800000 */
[----:B------:R-:W0:Y:S01]  /*0c20*/  LDC.64 R8, c[0x0][0x358] ;  /* 0x0000d600ff087b82 */ /* 0x000e220000000a00 */
[C---:B------:R-:W-:Y:S01]  /*0c30*/  SHF.L.U64.HI R13, R11.reuse, 0xb, R14 ;  /* 0x0000000b0b0d7819 */ /* 0x040fe2000001020e */
[----:B------:R-:W-:Y:S01]  /*0c40*/  BSSY.RECONVERGENT B2, `(.L_x_11) ;  /* 0x0000022000027945 */ /* 0x000fe20003800200 */
[----:B------:R-:W-:Y:S01]  /*0c50*/  IMAD.SHL.U32 R11, R11, 0x800, RZ ;  /* 0x000008000b0b7824 */ /* 0x000fe200078e00ff */
[----:B------:R-:W-:Y:S01]  /*0c60*/  IADD3 R15, PT, PT, RZ, -R6, -R7 ;  /* 0x80000006ff0f7210 */ /* 0x000fe20007ffe807 */
[----:B------:R-:W-:Y:S01]  /*0c70*/  IMAD.MOV.U32 R18, RZ, RZ, RZ ;  /* 0x000000ffff127224 */ /* 0x000fe200078e00ff */
[----:B------:R-:W-:Y:S02]  /*0c80*/  CS2R R16, SRZ ;  /* 0x0000000000107805 */ /* 0x000fe4000001ff00 */
[----:B------:R-:W-:Y:S01]  /*0c90*/  LOP3.LUT R13, R13, 0x80000000, RZ, 0xfc, !PT ;  /* 0x800000000d0d7812 */ /* 0x000fe200078efcff */
[----:B------:R-:W1:Y:S06]  /*0ca0*/  LDC.64 R2, c[0x4][RZ] ;  /* 0x01000000ff027b82 */ /* 0x000e6c0000000a00 */
.L_x_12:
[----:B0-----:R-:W-:Y:S01]  /*0cb0*/  R2UR UR6, R8 ;  /* 0x00000000080672ca */ /* 0x001fe200000e0000 */
[----:B-1----:R-:W-:Y:S01]  /*0cc0*/  IMAD.WIDE R4, R19, 0x8, R2 ;  /* 0x0000000813047825 */ /* 0x002fe200078e0202 */
[----:B------:R-:W-:-:S13]  /*0cd0*/  R2UR UR7, R9 ;  /* 0x00000000090772ca */ /* 0x000fda00000e0000 */
[----:B------:R-:W2:Y:S01]  /*0ce0*/  LDG.E.64.CONSTANT R4, desc[UR6][R4.64] ;  /* 0x0000000604047981 */ /* 0x000ea2000c1e9b00 */
[----:B------:R-:W-:Y:S02]  /*0cf0*/  VIADD R15, R15, 0x1 ;  /* 0x000000010f0f7836 */ /* 0x000fe40000000000 */
[----:B------:R-:W-:Y:S02]  /*0d00*/  VIADD R19, R19, 0x1 ;  /* 0x0000000113137836 */ /* 0x000fe40000000000 */
[----:B--2---:R-:W-:-:S04]  /*0d10*/  IMAD.WIDE.U32 R16, P2, R4, R11, R16 ;  /* 0x0000000b04107225 */ /* 0x004fc80007840010 */
[----:B------:R-:W-:Y:S02]  /*0d20*/  IMAD R21, R4, R13, RZ ;  /* 0x0000000d04157224 */ /* 0x000fe400078e02ff */
[CC--:B------:R-:W-:Y:S02]  /*0d30*/  IMAD R20, R5.reuse, R11.reuse, RZ ;  /* 0x0000000b05147224 */ /* 0x0c0fe400078e02ff */
[----:B------:R-:W-:Y:S01]  /*0d40*/  IMAD.HI.U32 R23, R5, R11, RZ ;  /* 0x0000000b05177227 */ /* 0x000fe200078e00ff */
[----:B------:R-:W-:-:S03]  /*0d50*/  IADD3 R17, P0, PT, R21, R17, RZ ;  /* 0x0000001115117210 */ /* 0x000fc60007f1e0ff */
[----:B------:R-:W-:Y:S01]  /*0d60*/  IMAD R21, R18, 0x8, R1 ;  /* 0x0000000812157824 */ /* 0x000fe200078e0201 */
[----:B------:R-:W-:Y:S01]  /*0d70*/  IADD3 R17, P1, PT, R20, R17, RZ ;  /* 0x0000001114117210 */ /* 0x000fe20007f3e0ff */
[----:B------:R-:W-:-:S04]  /*0d80*/  IMAD.HI.U32 R20, R4, R13, RZ ;  /* 0x0000000d04147227 */ /* 0x000fc800078e00ff */
[----:B------:R-:W-:Y:S01]  /*0d90*/  IMAD.X R4, RZ, RZ, R20, P2 ;  /* 0x000000ffff047224 */ /* 0x000fe200010e0614 */
[----:B------:R0:W-:Y:S01]  /*0da0*/  STL.64 [R21], R16 ;  /* 0x0000001015007387 */ /* 0x0001e20000100a00 */
[----:B------:R-:W-:-:S03]  /*0db0*/  IMAD.HI.U32 R20, R5, R13, RZ ;  /* 0x0000000d05147227 */ /* 0x000fc600078e00ff */
[----:B------:R-:W-:Y:S01]  /*0dc0*/  IADD3.X R4, P0, PT, R23, R4, RZ, P0, !PT ;  /* 0x0000000417047210 */ /* 0x000fe2000071e4ff */
[----:B------:R-:W-:Y:S02]  /*0dd0*/  IMAD R5, R5, R13, RZ ;  /* 0x0000000d05057224 */ /* 0x000fe400078e02ff */
[----:B------:R-:W-:-:S03]  /*0de0*/  VIADD R18, R18, 0x1 ;  /* 0x0000000112127836 */ /* 0x000fc60000000000 */
[----:B------:R-:W-:Y:S01]  /*0df0*/  IADD3.X R5, P1, PT, R5, R4, RZ, P1, !PT ;  /* 0x0000000405057210 */ /* 0x000fe20000f3e4ff */
[----:B------:R-:W-:Y:S01]  /*0e00*/  IMAD.X R4, RZ, RZ, R20, P0 ;  /* 0x000000ffff047224 */ /* 0x000fe200000e0614 */
[----:B------:R-:W-:-:S03]  /*0e10*/  ISETP.NE.AND P0, PT, R15, -0xf, PT ;  /* 0xfffffff10f00780c */ /* 0x000fc60003f05270 */
[----:B------:R-:W-:Y:S02]  /*0e20*/  IMAD.X R4, RZ, RZ, R4, P1 ;  /* 0x000000ffff047224 */ /* 0x000fe400008e0604 */
[----:B0-----:R-:W-:Y:S02]  /*0e30*/  IMAD.MOV.U32 R16, RZ, RZ, R5 ;  /* 0x000000ffff107224 */ /* 0x001fe400078e0005 */
[----:B------:R-:W-:-:S06]  /*0e40*/  IMAD.MOV.U32 R17, RZ, RZ, R4 ;  /* 0x000000ffff117224 */ /* 0x000fcc00078e0004 */
[----:B------:R-:W-:Y:S05]  /*0e50*/  @P0 BRA `(.L_x_12) ;  /* 0xfffffffc00940947 */ /* 0x000fea000383ffff */
[----:B------:R-:W-:Y:S05]  /*0e60*/  BSYNC.RECONVERGENT B2 ;  /* 0x0000000000027941 */ /* 0x000fea0003800200 */
.L_x_11:
[----:B------:R-:W-:-:S07]  /*0e70*/  IMAD.MOV.U32 R19, RZ, RZ, R7 ;  /* 0x000000ffff137224 */ /* 0x000fce00078e0007 */
.L_x_10:
[----:B------:R-:W-:Y:S05]  /*0e80*/  BSYNC.RECONVERGENT B1 ;  /* 0x0000000000017941 */ /* 0x000fea0003800200 */
.L_x_9:
[----:B------:R-:W-:Y:S01]  /*0e90*/  LOP3.LUT P0, R21, R0, 0x3f, RZ, 0xc0, !PT ;  /* 0x0000003f00157812 */ /* 0x000fe2000780c0ff */
[----:B------:R-:W-:-:S04]  /*0ea0*/  IMAD.IADD R0, R6, 0x1, R19 ;  /* 0x0000000106007824 */ /* 0x000fc800078e0213 */
[----:B------:R-:W-:-:S05]  /*0eb0*/  IMAD.U32 R19, R0, 0x8, R1 ;  /* 0x0000000800137824 */ /* 0x000fca00078e0001 */
[----:B------:R0:W-:Y:S04]  /*0ec0*/  STL.64 [R19+-0x78], R16 ;  /* 0xffff881013007387 */ /* 0x0001e80000100a00 */
[----:B------:R-:W2:Y:S04]  /*0ed0*/  @P0 LDL.64 R8, [R1+0x8] ;  /* 0x0000080001080983 */ /* 0x000ea80000100a00 */
[----:B------:R-:W3:Y:S04]  /*0ee0*/  LDL.64 R2, [R1+0x10] ;  /* 0x0000100001027983 */ /* 0x000ee80000100a00 */
[----:B------:R-:W4:Y:S01]  /*0ef0*/  LDL.64 R4, [R1+0x18] ;  /* 0x0000180001047983 */ /* 0x000f220000100a00 */
[----:B------:R-:W-:Y:S01]  /*0f00*/  @P0 LOP3.LUT R0, R21, 0x3f, RZ, 0x3c, !PT ;  /* 0x0000003f15000812 */ /* 0x000fe200078e3cff */
[----:B------:R-:W-:Y:S01]  /*0f10*/  BSSY.RECONVERGENT B1, `(.L_x_13) ;  /* 0x0000034000017945 */ /* 0x000fe20003800200 */
[----:B--2---:R-:W-:-:S02]  /*0f20*/  @P0 SHF.R.U64 R7, R8, 0x1, R9 ;  /* 0x0000000108070819 */ /* 0x004fc40000001209 */
[----:B------:R-:W-:Y:S02]  /*0f30*/  @P0 SHF.R.U32.HI R9, RZ, 0x1, R9 ;  /* 0x00000001ff090819 */ /* 0x000fe40000011609 */
[CC--:B---3--:R-:W-:Y:S02]  /*0f40*/  @P0 SHF.L.U32 R11, R2.reuse, R21.reuse, RZ ;  /* 0x00000015020b0219 */ /* 0x0c8fe400000006ff */
[----:B------:R-:W-:Y:S02]  /*0f50*/  @P0 SHF.R.U64 R6, R7, R0, R9 ;  /* 0x0000000007060219 */ /* 0x000fe40000001209 */
[--C-:B------:R-:W-:Y:S02]  /*0f60*/  @P0 SHF.R.U32.HI R15, RZ, 0x1, R3.reuse ;  /* 0x00000001ff0f0819 */ /* 0x100fe40000011603 */
[C-C-:B------:R-:W-:Y:S02]  /*0f70*/  @P0 SHF.R.U64 R13, R2.reuse, 0x1, R3.reuse ;  /* 0x00000001020d0819 */ /* 0x140fe40000001203 */
[----:B------:R-:W-:-:S02]  /*0f80*/  @P0 SHF.L.U64.HI R8, R2, R21, R3 ;  /* 0x0000001502080219 */ /* 0x000fc40000010203 */
[----:B------:R-:W-:Y:S02]  /*0f90*/  @P0 SHF.R.U32.HI R7, RZ, R0, R9 ;  /* 0x00000000ff070219 */ /* 0x000fe40000011609 */
[----:B------:R-:W-:Y:S02]  /*0fa0*/  @P0 LOP3.LUT R2, R11, R6, RZ, 0xfc, !PT ;  /* 0x000000060b020212 */ /* 0x000fe400078efcff */
[----:B----4-:R-:W-:Y:S02]  /*0fb0*/  @P0 SHF.L.U32 R9, R4, R21, RZ ;  /* 0x0000001504090219 */ /* 0x010fe400000006ff */
[----:B0-----:R-:W-:Y:S02]  /*0fc0*/  @P0 SHF.R.U64 R16, R13, R0, R15 ;  /* 0x000000000d100219 */ /* 0x001fe4000000120f */
[----:B------:R-:W-:Y:S01]  /*0fd0*/  @P0 LOP3.LUT R3, R8, R7, RZ, 0xfc, !PT ;  /* 0x0000000708030212 */ /* 0x000fe200078efcff */
[----:B------:R-:W-:Y:S01]  /*0fe0*/  IMAD.SHL.U32 R8, R2, 0x4, RZ ;  /* 0x0000000402087824 */ /* 0x000fe200078e00ff */
[----:B------:R-:W-:-:S02]  /*0ff0*/  @P0 SHF.L.U64.HI R7, R4, R21, R5 ;  /* 0x0000001504070219 */ /* 0x000fc40000010205 */
[----:B------:R-:W-:Y:S02]  /*1000*/  @P0 LOP3.LUT R4, R9, R16, RZ, 0xfc, !PT ;  /* 0x0000001009040212 */ /* 0x000fe400078efcff */
[----:B------:R-:W-:Y:S02]  /*1010*/  @P0 SHF.R.U32.HI R0, RZ, R0, R15 ;  /* 0x00000000ff000219 */ /* 0x000fe4000001160f */
[----:B------:R-:W-:Y:S02]  /*1020*/  SHF.L.U64.HI R9, R2, 0x2, R3 ;  /* 0x0000000202097819 */ /* 0x000fe40000010203 */
[----:B------:R-:W-:Y:S02]  /*1030*/  @P0 LOP3.LUT R5, R7, R0, RZ, 0xfc, !PT ;  /* 0x0000000007050212 */ /* 0x000fe400078efcff */
[----:B------:R-:W-:Y:S02]  /*1040*/  SHF.L.W.U32.HI R3, R3, 0x2, R4 ;  /* 0x0000000203037819 */ /* 0x000fe40000010e04 */
[----:B------:R-:W-:-:S02]  /*1050*/  IADD3 RZ, P0, PT, RZ, -R8, RZ ;  /* 0x80000008ffff7210 */ /* 0x000fc40007f1e0ff */
[----:B------:R-:W-:Y:S02]  /*1060*/  LOP3.LUT R0, RZ, R9, RZ, 0x33, !PT ;  /* 0x00000009ff007212 */ /* 0x000fe400078e33ff */
[----:B------:R-:W-:Y:S02]  /*1070*/  SHF.L.W.U32.HI R4, R4, 0x2, R5 ;  /* 0x0000000204047819 */ /* 0x000fe40000010e05 */
[----:B------:R-:W-:Y:S02]  /*1080*/  LOP3.LUT R2, RZ, R3, RZ, 0x33, !PT ;  /* 0x00000003ff027212 */ /* 0x000fe400078e33ff */
[----:B------:R-:W-:Y:S02]  /*1090*/  IADD3.X R6, P0, PT, RZ, R0, RZ, P0, !PT ;  /* 0x00000000ff067210 */ /* 0x000fe4000071e4ff */
[----:B------:R-:W-:Y:S02]  /*10a0*/  LOP3.LUT R7, RZ, R4, RZ, 0x33, !PT ;  /* 0x00000004ff077212 */ /* 0x000fe400078e33ff */
[----:B------:R-:W-:-:S02]  /*10b0*/  IADD3.X R0, P1, PT, RZ, R2, RZ, P0, !PT ;  /* 0x00000002ff007210 */ /* 0x000fc4000073e4ff */
[----:B------:R-:W-:-:S03]  /*10c0*/  ISETP.GT.U32.AND P2, PT, R3, -0x1, PT ;  /* 0xffffffff0300780c */ /* 0x000fc60003f44070 */
[----:B------:R-:W-:Y:S01]  /*10d0*/  IMAD.X R7, RZ, RZ, R7, P1 ;  /* 0x000000ffff077224 */ /* 0x000fe200008e0607 */
[----:B------:R-:W-:-:S04]  /*10e0*/  ISETP.GT.AND.EX P0, PT, R4, -0x1, PT, P2 ;  /* 0xffffffff0400780c */ /* 0x000fc80003f04320 */
[----:B------:R-:W-:Y:S02]  /*10f0*/  SEL R2, R4, R7, P0 ;  /* 0x0000000704027207 */ /* 0x000fe40000000000 */
[----:B------:R-:W-:Y:S02]  /*1100*/  SEL R13, R3, R0, P0 ;  /* 0x00000000030d7207 */ /* 0x000fe40000000000 */
[----:B------:R-:W-:Y:S02]  /*1110*/  ISETP.NE.U32.AND P1, PT, R2, RZ, PT ;  /* 0x000000ff0200720c */ /* 0x000fe40003f25070 */
[----:B------:R-:W-:Y:S02]  /*1120*/  SEL R9, R9, R6, P0 ;  /* 0x0000000609097207 */ /* 0x000fe40000000000 */
[----:B------:R-:W-:Y:S01]  /*1130*/  SEL R3, R13, R2, !P1 ;  /* 0x000000020d037207 */ /* 0x000fe20004800000 */
[----:B------:R-:W-:-:S05]  /*1140*/  @!P0 IMAD.MOV R8, RZ, RZ, -R8 ;  /* 0x000000ffff088224 */ /* 0x000fca00078e0a08 */
[----:B------:R-:W0:Y:S02]  /*1150*/  FLO.U32 R3, R3 ;  /* 0x0000000300037300 */ /* 0x000e2400000e0000 */
[C---:B0-----:R-:W-:Y:S02]  /*1160*/  IADD3 R7, PT, PT, -R3.reuse, 0x1f, RZ ;  /* 0x0000001f03077810 */ /* 0x041fe40007ffe1ff */
[----:B------:R-:W-:-:S03]  /*1170*/  IADD3 R0, PT, PT, -R3, 0x3f, RZ ;  /* 0x0000003f03007810 */ /* 0x000fc60007ffe1ff */
[----:B------:R-:W-:-:S05]  /*1180*/  @P1 IMAD.MOV R0, RZ, RZ, R7 ;  /* 0x000000ffff001224 */ /* 0x000fca00078e0207 */
[----:B------:R-:W-:-:S13]  /*1190*/  ISETP.NE.AND P1, PT, R0, RZ, PT ;  /* 0x000000ff0000720c */ /* 0x000fda0003f25270 */
[----:B------:R-:W-:Y:S05]  /*11a0*/  @!P1 BRA `(.L_x_14) ;  /* 0x0000000000289947 */ /* 0x000fea0003800000 */
[--C-:B------:R-:W-:Y:S02]  /*11b0*/  SHF.R.U64 R7, R8, 0x1, R9.reuse ;  /* 0x0000000108077819 */ /* 0x100fe40000001209 */
[C---:B------:R-:W-:Y:S02]  /*11c0*/  LOP3.LUT R3, R0.reuse, 0x3f, RZ, 0xc0, !PT ;  /* 0x0000003f00037812 */ /* 0x040fe400078ec0ff */
[----:B------:R-:W-:Y:S02]  /*11d0*/  SHF.R.U32.HI R9, RZ, 0x1, R9 ;  /* 0x00000001ff097819 */ /* 0x000fe40000011609 */
[----:B------:R-:W-:Y:S02]  /*11e0*/  LOP3.LUT R6, R0, 0x3f, RZ, 0xc, !PT ;  /* 0x0000003f00067812 */ /* 0x000fe400078e0cff */
[CC--:B------:R-:W-:Y:S02]  /*11f0*/  SHF.L.U64.HI R11, R13.reuse, R3.reuse, R2 ;  /* 0x000000030d0b7219 */ /* 0x0c0fe40000010202 */
[----:B------:R-:W-:-:S02]  /*1200*/  SHF.L.U32 R3, R13, R3, RZ ;  /* 0x000000030d037219 */ /* 0x000fc400000006ff */
[-CC-:B------:R-:W-:Y:S02]  /*1210*/  SHF.R.U64 R2, R7, R6.reuse, R9.reuse ;  /* 0x0000000607027219 */ /* 0x180fe40000001209 */
[----:B------:R-:W-:Y:S02]  /*1220*/  SHF.R.U32.HI R6, RZ, R6, R9 ;  /* 0x00000006ff067219 */ /* 0x000fe40000011609 */
[----:B------:R-:W-:Y:S02]  /*1230*/  LOP3.LUT R13, R3, R2, RZ, 0xfc, !PT ;  /* 0x00000002030d7212 */ /* 0x000fe400078efcff */
[----:B------:R-:W-:-:S07]  /*1240*/  LOP3.LUT R2, R11, R6, RZ, 0xfc, !PT ;  /* 0x000000060b027212 */ /* 0x000fce00078efcff */
.L_x_14:
[----:B------:R-:W-:Y:S05]  /*1250*/  BSYNC.RECONVERGENT B1 ;  /* 0x0000000000017941 */ /* 0x000fea0003800200 */
.L_x_13:
[----:B------:R-:W-:Y:S01]  /*1260*/  IMAD.WIDE.U32 R8, R13, 0x2168c235, RZ ;  /* 0x2168c2350d087825 */ /* 0x000fe200078e00ff */
[----:B------:R-:W-:-:S03]  /*1270*/  SHF.R.U32.HI R5, RZ, 0x1e, R5 ;  /* 0x0000001eff057819 */ /* 0x000fc60000011605 */
[----:B------:R-:W-:Y:S01]  /*1280*/  IMAD.MOV.U32 R6, RZ, RZ, R9 ;  /* 0x000000ffff067224 */ /* 0x000fe200078e0009 */
[----:B------:R-:W-:Y:S01]  /*1290*/  IADD3 RZ, P1, PT, R8, R8, RZ ;  /* 0x0000000808ff7210 */ /* 0x000fe20007f3e0ff */
[----:B------:R-:W-:Y:S01]  /*12a0*/  IMAD.MOV.U32 R7, RZ, RZ, RZ ;  /* 0x000000ffff077224 */ /* 0x000fe200078e00ff */
[----:B------:R-:W-:Y:S01]  /*12b0*/  LEA.HI R4, R4, R5, RZ, 0x1 ;  /* 0x0000000504047211 */ /* 0x000fe200078f08ff */
[----:B------:R-:W-:-:S04]  /*12c0*/  IMAD.HI.U32 R3, R2, -0x36f0255e, RZ ;  /* 0xc90fdaa202037827 */ /* 0x000fc800078e00ff */
[----:B------:R-:W-:-:S04]  /*12d0*/  IMAD.WIDE.U32 R6, R13, -0x36f0255e, R6 ;  /* 0xc90fdaa20d067825 */ /* 0x000fc800078e0006 */
[C---:B------:R-:W-:Y:S02]  /*12e0*/  IMAD R9, R2.reuse, -0x36f0255e, RZ ;  /* 0xc90fdaa202097824 */ /* 0x040fe400078e02ff */
[----:B------:R-:W-:-:S04]  /*12f0*/  IMAD.WIDE.U32 R6, P2, R2, 0x2168c235, R6 ;  /* 0x2168c23502067825 */ /* 0x000fc80007840006 */
[----:B------:R-:W-:Y:S01]  /*1300*/  IMAD.X R2, RZ, RZ, R3, P2 ;  /* 0x000000ffff027224 */ /* 0x000fe200010e0603 */
[----:B------:R-:W-:Y:S02]  /*1310*/  IADD3 R3, P2, PT, R9, R7, RZ ;  /* 0x0000000709037210 */ /* 0x000fe40007f5e0ff */
[----:B------:R-:W-:Y:S02]  /*1320*/  IADD3.X RZ, P1, PT, R6, R6, RZ, P1, !PT ;  /* 0x0000000606ff7210 */ /* 0x000fe40000f3e4ff */
[C---:B------:R-:W-:Y:S01]  /*1330*/  ISETP.GT.U32.AND P3, PT, R3.reuse, RZ, PT ;  /* 0x000000ff0300720c */ /* 0x040fe20003f64070 */
[----:B------:R-:W-:Y:S01]  /*1340*/  IMAD.X R2, RZ, RZ, R2, P2 ;  /* 0x000000ffff027224 */ /* 0x000fe200010e0602 */
[----:B------:R-:W-:-:S04]  /*1350*/  IADD3.X R6, P2, PT, R3, R3, RZ, P1, !PT ;  /* 0x0000000303067210 */ /* 0x000fc80000f5e4ff */
[C---:B------:R-:W-:Y:S01]  /*1360*/  ISETP.GT.AND.EX P1, PT, R2.reuse, RZ, PT, P3 ;  /* 0x000000ff0200720c */ /* 0x040fe20003f24330 */
[----:B------:R-:W-:-:S03]  /*1370*/  IMAD.X R7, R2, 0x1, R2, P2 ;  /* 0x0000000102077824 */ /* 0x000fc600010e0602 */
[----:B------:R-:W-:Y:S02]  /*1380*/  SEL R6, R6, R3, P1 ;  /* 0x0000000306067207 */ /* 0x000fe40000800000 */
[----:B------:R-:W-:Y:S02]  /*1390*/  SEL R7, R7, R2, P1 ;  /* 0x0000000207077207 */ /* 0x000fe40000800000 */
[----:B------:R-:W-:Y:S02]  /*13a0*/  IADD3 R2, P2, PT, R6, 0x1, RZ ;  /* 0x0000000106027810 */ /* 0x000fe40007f5e0ff */
[----:B------:R-:W-:Y:S02]  /*13b0*/  SEL R3, RZ, 0xffffffff, !P1 ;  /* 0xffffffffff037807 */ /* 0x000fe40004800000 */
[----:B------:R-:W-:Y:S01]  /*13c0*/  LOP3.LUT P1, R14, R14, 0x80000000, RZ, 0xc0, !PT ;  /* 0x800000000e0e7812 */ /* 0x000fe2000782c0ff */
[----:B------:R-:W-:Y:S02]  /*13d0*/  IMAD.X R7, RZ, RZ, R7, P2 ;  /* 0x000000ffff077224 */ /* 0x000fe400010e0607 */
[----:B------:R-:W-:Y:S01]  /*13e0*/  IMAD.IADD R3, R3, 0x1, -R0 ;  /* 0x0000000103037824 */ /* 0x000fe200078e0a00 */
[----:B------:R-:W-:-:S02]  /*13f0*/  @!P0 LOP3.LUT R14, R14, 0x80000000, RZ, 0x3c, !PT ;  /* 0x800000000e0e8812 */ /* 0x000fc400078e3cff */
[----:B------:R-:W-:Y:S01]  /*1400*/  SHF.R.U64 R2, R2, 0xa, R7 ;  /* 0x0000000a02027819 */ /* 0x000fe20000001207 */
[----:B------:R-:W-:-:S03]  /*1410*/  IMAD.SHL.U32 R3, R3, 0x100000, RZ ;  /* 0x0010000003037824 */ /* 0x000fc600078e00ff */
[----:B------:R-:W-:-:S03]  /*1420*/  IADD3 R2, P2, PT, R2, 0x1, RZ ;  /* 0x0000000102027810 */ /* 0x000fc60007f5e0ff */
[----:B------:R-:W-:Y:S01]  /*1430*/  @P1 IMAD.MOV R4, RZ, RZ, -R4 ;  /* 0x000000ffff041224 */ /* 0x000fe200078e0a04 */
[----:B------:R-:W-:-:S04]  /*1440*/  LEA.HI.X R7, R7, RZ, RZ, 0x16, P2 ;  /* 0x000000ff07077211 */ /* 0x000fc800010fb4ff */
[--C-:B------:R-:W-:Y:S02]  /*1450*/  SHF.R.U64 R0, R2, 0x1, R7.reuse ;  /* 0x0000000102007819 */ /* 0x100fe40000001207 */
[----:B------:R-:W-:Y:S02]  /*1460*/  SHF.R.U32.HI R2, RZ, 0x1, R7 ;  /* 0x00000001ff027819 */ /* 0x000fe40000011607 */
[----:B------:R-:W-:-:S04]  /*1470*/  IADD3 R11, P2, P3, RZ, RZ, R0 ;  /* 0x000000ffff0b7210 */ /* 0x000fc80007b5e000 */
[----:B------:R-:W-:-:S04]  /*1480*/  IADD3.X R3, PT, PT, R3, 0x3fe00000, R2, P2, P3 ;  /* 0x3fe0000003037810 */ /* 0x000fc800017e6402 */
[----:B------:R-:W-:-:S07]  /*1490*/  LOP3.LUT R14, R3, R14, RZ, 0xfc, !PT ;  /* 0x0000000e030e7212 */ /* 0x000fce00078efcff */
.L_x_8:
[----:B------:R-:W-:Y:S02]  /*14a0*/  IMAD.MOV.U32 R13, RZ, RZ, 0x0 ;  /* 0x00000000ff0d7424 */ /* 0x000fe400078e00ff */
[----:B------:R-:W-:Y:S02]  /*14b0*/  IMAD.MOV.U32 R0, RZ, RZ, R4 ;  /* 0x000000ffff007224 */ /* 0x000fe400078e0004 */
[----:B------:R-:W-:Y:S02]  /*14c0*/  IMAD.MOV.U32 R8, RZ, RZ, R11 ;  /* 0x000000ffff087224 */ /* 0x000fe400078e000b */
[----:B------:R-:W-:Y:S01]  /*14d0*/  IMAD.MOV.U32 R9, RZ, RZ, R14 ;  /* 0x000000ffff097224 */ /* 0x000fe200078e000e */
[----:B------:R-:W-:Y:S06]  /*14e0*/  RET.REL.NODEC R12 `(_Z8wypelnijiPf) ;  /* 0xffffffe80cc47950 */ /* 0x000fec0003c3ffff */
.L_x_15:
[----:B------:R-:W-:-:S00]  /*14f0*/  BRA `(.L_x_15) ;  /* 0xfffffffc00fc7947 */ /* 0x000fc0000383ffff */
[----:B------:R-:W-:-:S00]  /*1500*/  NOP ;  /* 0x0000000000007918 */ /* 0x000fc00000000000 */
[----:B------:R-:W-:-:S00]  /*1510*/  NOP ;  /* 0x0000000000007918 */ /* 0x000fc00000000000 */
[----:B------:R-:W-:-:S00]  /*1520*/  NOP ;  /* 0x0000000000007918 */ /* 0x000fc00000000000 */
[----:B------:R-:W-:-:S00]  /*1530*/  NOP ;  /* 0x0000000000007918 */ /* 0x000fc00000000000 */
[----:B------:R-:W-:-:S00]  /*1540*/  NOP ;  /* 0x0000000000007918 */ /* 0x000fc00000000000 */
[----:B------:R-:W-:-:S00]  /*1550*/  NOP ;  /* 0x0000000000007918 */ /* 0x000fc00000000000 */
[----:B------:R-:W-:-:S00]  /*1560*/  NOP ;  /* 0x0000000000007918 */ /* 0x000fc00000000000 */
[----:B------:R-:W-:-:S00]  /*1570*/  NOP ;  /* 0x0000000000007918 */ /* 0x000fc00000000000 */
.L_x_24:


//--------------------- .text._Z8redukcjaiPf      --------------------------
	.section	.text._Z8redukcjaiPf,"ax",@progbits
	.align	128
        .global         _Z8redukcjaiPf
        .type           _Z8redukcjaiPf,@function
        .size           _Z8redukcjaiPf,(.L_x_26 - _Z8redukcjaiPf)
        .other          _Z8redukcjaiPf,@"STO_CUDA_ENTRY STV_DEFAULT"
_Z8redukcjaiPf:
.text._Z8redukcjaiPf:
[----:B------:R-:W-:Y:S08]  /*0000*/  LDC R1, c[0x0][0x37c] ;  /* 0x0000df00ff017b82 */ /* 0x000ff00000000800 */
[----:B------:R-:W0:Y:S01]  /*0010*/  S2UR UR4, SR_CTAID.X ;  /* 0x00000000000479c3 */ /* 0x000e220000002500 */
[----:B------:R-:W1:Y:S01]  /*0020*/  S2R R0, SR_TID.X ;  /* 0x0000000000007919 */ /* 0x000e620000002100 */
[----:B------:R-:W2:Y:S01]  /*0030*/  LDCU UR5, c[0x0][0x360] ;  /* 0x00006c00ff0577ac */ /* 0x000ea20008000800 */
[----:B0-----:R-:W-:-:S04]  /*0040*/  UIADD3 UR4, UPT, UPT, URZ, -UR4, URZ ;  /* 0x80000004ff047290 */ /* 0x001fc8000fffe0ff */
[----:B--2---:R-:W-:-:S06]  /*0050*/  UIMAD UR5, UR4, UR5, URZ ;  /* 0x00000005040572a4 */ /* 0x004fcc000f8e02ff */
[----:B-1----:R-:W-:-:S13]  /*0060*/  ISETP.NE.AND P0, PT, R0, UR5, PT ;  /* 0x0000000500007c0c */ /* 0x002fda000bf05270 */
[----:B------:R-:W-:Y:S05]  /*0070*/  @P0 EXIT ;  /* 0x000000000000094d */ /* 0x000fea0003800000 */
[----:B------:R-:W0:Y:S01]  /*0080*/  LDCU UR8, c[0x0][0x380] ;  /* 0x00007000ff0877ac */ /* 0x000e220008000800 */
[----:B------:R-:W-:Y:S01]  /*0090*/  HFMA2 R8, -RZ, RZ, 0, 0 ;  /* 0x00000000ff087431 */ /* 0x000fe200000001ff */
[----:B------:R-:W1:Y:S01]  /*00a0*/  LDCU.64 UR12, c[0x0][0x358] ;  /* 0x00006b00ff0c77ac */ /* 0x000e620008000a00 */
[----:B0-----:R-:W-:-:S09]  /*00b0*/  UISETP.NE.AND UP0, UPT, UR8, URZ, UPT ;  /* 0x000000ff0800728c */ /* 0x001fd2000bf05270 */
[----:B-1----:R-:W-:Y:S05]  /*00c0*/  BRA.U !UP0, `(.L_x_16) ;  /* 0x0000000508f87547 */ /* 0x002fea000b800000 */
[----:B------:R-:W-:Y:S01]  /*00d0*/  UISETP.GE.U32.AND UP0, UPT, UR8, 0x10, UPT ;  /* 0x000000100800788c */ /* 0x000fe2000bf06070 */
[----:B------:R-:W-:Y:S01]  /*00e0*/  MOV R8, RZ ;  /* 0x000000ff00087202 */ /* 0x000fe20000000f00 */
[----:B------:R-:W-:Y:S01]  /*00f0*/  ULOP3.LUT UP1, URZ, UR8, 0xf, URZ, 0xc0, !UPT ;  /* 0x0000000f08ff7892 */ /* 0x000fe2000f82c0ff */
[----:B------:R-:W-:Y:S01]  /*0100*/  UMOV UR4, URZ ;  /* 0x000000ff00047c82 */ /* 0x000fe20008000000 */
[----:B------:R-:W-:-:S05]  /*0110*/  UMOV UR5, URZ ;  /* 0x000000ff00057c82 */ /* 0x000fca0008000000 */
[----:B------:R-:W-:Y:S05]  /*0120*/  BRA.U !UP0, `(.L_x_17) ;  /* 0x0000000108c47547 */ /* 0x000fea000b800000 */
[----:B------:R-:W0:Y:S01]  /*0130*/  LDCU.64 UR6, c[0x0][0x388] ;  /* 0x00007100ff0677ac */ /* 0x000e220008000a00 */
[----:B------:R-:W-:Y:S01]  /*0140*/  MOV R8, RZ ;  /* 0x000000ff00087202 */ /* 0x000fe20000000f00 */
[----:B------:R-:W-:Y:S02]  /*0150*/  ULOP3.LUT UR4, UR8, 0xfffffff0, URZ, 0xc0, !UPT ;  /* 0xfffffff008047892 */ /* 0x000fe4000f8ec0ff */
[----:B------:R-:W-:Y:S02]  /*0160*/  USHF.R.S32.HI UR5, URZ, 0x1f, UR8 ;  /* 0x0000001fff057899 */ /* 0x000fe40008011408 */
[----:B0-----:R-:W-:-:S04]  /*0170*/  UIADD3 UR6, UP0, UPT, UR6, 0x20, URZ ;  /* 0x0000002006067890 */ /* 0x001fc8000ff1e0ff */
[----:B------:R-:W-:Y:S02]  /*0180*/  UIADD3.X UR7, UPT, UPT, URZ, UR7, URZ, UP0, !UPT ;  /* 0x00000007ff077290 */ /* 0x000fe400087fe4ff */
[----:B------:R-:W-:Y:S01]  /*0190*/  MOV R2, UR6 ;  /* 0x0000000600027c02 */ /* 0x000fe20008000f00 */
[----:B------:R-:W-:-:S03]  /*01a0*/  UMOV UR6, UR4 ;  /* 0x0000000400067c82 */ /* 0x000fc60008000000 */
[----:B------:R-:W-:Y:S01]  /*01b0*/  MOV R3, UR7 ;  /* 0x0000000700037c02 */ /* 0x000fe20008000f00 */
[----:B------:R-:W-:-:S06]  /*01c0*/  UMOV UR7, UR5 ;  /* 0x0000000500077c82 */ /* 0x000fcc0008000000 */
.L_x_18:
[----:B------:R-:W2:Y:S04]  /*01d0*/  LDG.E R9, desc[UR12][R2.64+-0x20] ;  /* 0xffffe00c02097981 */ /* 0x000ea8000c1e1900 */
[----:B------:R-:W3:Y:S04]  /*01e0*/  LDG.E R10, desc[UR12][R2.64+-0x1c] ;  /* 0xffffe40c020a7981 */ /* 0x000ee8000c1e1900 */
[----:B------:R-:W4:Y:S04]  /*01f0*/  LDG.E R12, desc[UR12][R2.64+-0x18] ;  /* 0xffffe80c020c7981 */ /* 0x000f28000c1e1900 */
[----:B------:R-:W5:Y:S04]  /*0200*/  LDG.E R14, desc[UR12][R2.64+-0x14] ;  /* 0xffffec0c020e7981 */ /* 0x000f68000c1e1900 */
        /* <DEDUP_REMOVED lines=11> */
[----:B------:R0:W5:Y:S01]  /*02c0*/  LDG.E R0, desc[UR12][R2.64+0x1c] ;  /* 0x00001c0c02007981 */ /* 0x000162000c1e1900 */
[----:B------:R-:W-:-:S04]  /*02d0*/  UIADD3 UR6, UP0, UPT, UR6, -0x10, URZ ;  /* 0xfffffff006067890 */ /* 0x000fc8000ff1e0ff */
[----:B------:R-:W-:Y:S02]  /*02e0*/  UIADD3.X UR7, UPT, UPT, UR7, -0x1, URZ, UP0, !UPT ;  /* 0xffffffff07077890 */ /* 0x000fe400087fe4ff */
[----:B------:R-:W-:Y:S01]  /*02f0*/  UISETP.NE.U32.AND UP0, UPT, UR6, URZ, UPT ;  /* 0x000000ff0600728c */ /* 0x000fe2000bf05070 */
[----:B0-----:R-:W-:-:S03]  /*0300*/  IADD3 R2, P0, PT, R2, 0x40, RZ ;  /* 0x0000004002027810 */ /* 0x001fc60007f1e0ff */
[----:B------:R-:W-:Y:S01]  /*0310*/  UISETP.NE.AND.EX UP0, UPT, UR7, URZ, UPT, UP0 ;  /* 0x000000ff0700728c */ /* 0x000fe2000bf05300 */
[----:B------:R-:W-:Y:S01]  /*0320*/  IADD3.X R3, PT, PT, RZ, R3, RZ, P0, !PT ;  /* 0x00000003ff037210 */ /* 0x000fe200007fe4ff */
[----:B--2---:R-:W-:-:S04]  /*0330*/  FADD R9, R9, R8 ;  /* 0x0000000809097221 */ /* 0x004fc80000000000 */
[----:B---3--:R-:W-:-:S04]  /*0340*/  FADD R9, R9, R10 ;  /* 0x0000000a09097221 */ /* 0x008fc80000000000 */
[----:B----4-:R-:W-:-:S04]  /*0350*/  FADD R9, R9, R12 ;  /* 0x0000000c09097221 */ /* 0x010fc80000000000 */
[----:B-----5:R-:W-:-:S04]  /*0360*/  FADD R9, R9, R14 ;  /* 0x0000000e09097221 */ /* 0x020fc80000000000 */
[----:B------:R-:W-:-:S04]  /*0370*/  FADD R9, R9, R16 ;  /* 0x0000001009097221 */ /* 0x000fc80000000000 */
        /* <DEDUP_REMOVED lines=10> */
[----:B------:R-:W-:Y:S01]  /*0420*/  FADD R8, R5, R0 ;  /* 0x0000000005087221 */ /* 0x000fe20000000000 */
[----:B------:R-:W-:Y:S06]  /*0430*/  BRA.U UP0, `(.L_x_18) ;  /* 0xfffffffd00647547 */ /* 0x000fec000b83ffff */
.L_x_17:
[----:B------:R-:W-:Y:S05]  /*0440*/  BRA.U !UP1, `(.L_x_16) ;  /* 0x0000000509187547 */ /* 0x000fea000b800000 */
[----:B------:R-:W-:Y:S02]  /*0450*/  ULOP3.LUT UR6, UR8, 0xf, URZ, 0xc0, !UPT ;  /* 0x0000000f08067892 */ /* 0x000fe4000f8ec0ff */
[----:B------:R-:W-:Y:S02]  /*0460*/  ULOP3.LUT UP1, URZ, UR8, 0x7, URZ, 0xc0, !UPT ;  /* 0x0000000708ff7892 */ /* 0x000fe4000f82c0ff */
[----:B------:R-:W-:-:S04]  /*0470*/  UIADD3 UR6, UP0, UPT, UR6, -0x1, URZ ;  /* 0xffffffff06067890 */ /* 0x000fc8000ff1e0ff */
[----:B------:R-:W-:Y:S02]  /*0480*/  UIADD3.X UR7, UPT, UPT, URZ, -0x1, URZ, UP0, !UPT ;  /* 0xffffffffff077890 */ /* 0x000fe400087fe4ff */
[----:B------:R-:W-:-:S04]  /*0490*/  UISETP.GE.U32.AND UP0, UPT, UR6, 0x7, UPT ;  /* 0x000000070600788c */ /* 0x000fc8000bf06070 */
[----:B------:R-:W-:-:S09]  /*04a0*/  UISETP.GE.U32.AND.EX UP0, UPT, UR7, URZ, UPT, UP0 ;  /* 0x000000ff0700728c */ /* 0x000fd2000bf06100 */
[----:B------:R-:W-:Y:S05]  /*04b0*/  BRA.U !UP0, `(.L_x_19) ;  /* 0x00000001085c7547 */ /* 0x000fea000b800000 */
[----:B------:R-:W0:Y:S02]  /*04c0*/  LDCU.64 UR6, c[0x0][0x388] ;  /* 0x00007100ff0677ac */ /* 0x000e240008000a00 */
[----:B0-----:R-:W-:-:S04]  /*04d0*/  ULEA UR6, UP0, UR4, UR6, 0x2 ;  /* 0x0000000604067291 */ /* 0x001fc8000f8010ff */
[----:B------:R-:W-:Y:S02]  /*04e0*/  ULEA.HI.X UR7, UR4, UR7, UR5, 0x2, UP0 ;  /* 0x0000000704077291 */ /* 0x000fe400080f1405 */
[----:B------:R-:W-:-:S04]  /*04f0*/  MOV R2, UR6 ;  /* 0x0000000600027c02 */ /* 0x000fc80008000f00 */
[----:B------:R-:W-:-:S05]  /*0500*/  MOV R3, UR7 ;  /* 0x0000000700037c02 */ /* 0x000fca0008000f00 */
[----:B------:R-:W2:Y:S04]  /*0510*/  LDG.E R5, desc[UR12][R2.64] ;  /* 0x0000000c02057981 */ /* 0x000ea8000c1e1900 */
[----:B------:R-:W3:Y:S04]  /*0520*/  LDG.E R0, desc[UR12][R2.64+0x4] ;  /* 0x0000040c02007981 */ /* 0x000ee8000c1e1900 */
[----:B------:R-:W4:Y:S04]  /*0530*/  LDG.E R7, desc[UR12][R2.64+0x8] ;  /* 0x0000080c02077981 */ /* 0x000f28000c1e1900 */
[----:B------:R-:W5:Y:S04]  /*0540*/  LDG.E R9, desc[UR12][R2.64+0xc] ;  /* 0x00000c0c02097981 */ /* 0x000f68000c1e1900 */
[----:B------:R-:W5:Y:S04]  /*0550*/  LDG.E R11, desc[UR12][R2.64+0x10] ;  /* 0x0000100c020b7981 */ /* 0x000f68000c1e1900 */
[----:B------:R-:W5:Y:S04]  /*0560*/  LDG.E R13, desc[UR12][R2.64+0x14] ;  /* 0x0000140c020d7981 */ /* 0x000f68000c1e1900 */
[----:B------:R-:W5:Y:S04]  /*0570*/  LDG.E R15, desc[UR12][R2.64+0x18] ;  /* 0x0000180c020f7981 */ /* 0x000f68000c1e1900 */
[----:B------:R-:W5:Y:S01]  /*0580*/  LDG.E R17, desc[UR12][R2.64+0x1c] ;  /* 0x00001c0c02117981 */ /* 0x000f62000c1e1900 */
[----:B------:R-:W-:-:S04]  /*0590*/  UIADD3 UR4, UP0, UPT, UR4, 0x8, URZ ;  /* 0x0000000804047890 */ /* 0x000fc8000ff1e0ff */
[----:B------:R-:W-:Y:S01]  /*05a0*/  UIADD3.X UR5, UPT, UPT, URZ, UR5, URZ, UP0, !UPT ;  /* 0x00000005ff057290 */ /* 0x000fe200087fe4ff */
[----:B--2---:R-:W-:-:S04]  /*05b0*/  FADD R5, R8, R5 ;  /* 0x0000000508057221 */ /* 0x004fc80000000000 */
[----:B---3--:R-:W-:-:S04]  /*05c0*/  FADD R0, R5, R0 ;  /* 0x0000000005007221 */ /* 0x008fc80000000000 */
[----:B----4-:R-:W-:-:S04]  /*05d0*/  FADD R0, R0, R7 ;  /* 0x0000000700007221 */ /* 0x010fc80000000000 */
[----:B-----5:R-:W-:-:S04]  /*05e0*/  FADD R0, R0, R9 ;  /* 0x0000000900007221 */ /* 0x020fc80000000000 */
[----:B------:R-:W-:-:S04]  /*05f0*/  FADD R0, R0, R11 ;  /* 0x0000000b00007221 */ /* 0x000fc80000000000 */
[----:B------:R-:W-:-:S04]  /*0600*/  FADD R0, R0, R13 ;  /* 0x0000000d00007221 */ /* 0x000fc80000000000 */
[----:B------:R-:W-:-:S04]  /*0610*/  FADD R0, R0, R15 ;  /* 0x0000000f00007221 */ /* 0x000fc80000000000 */
[----:B------:R-:W-:-:S07]  /*0620*/  FADD R8, R0, R17 ;  /* 0x0000001100087221 */ /* 0x000fce0000000000 */
.L_x_19:
        /* <DEDUP_REMOVED lines=16> */
[----:B------:R-:W5:Y:S01]  /*0730*/  LDG.E R9, desc[UR12][R2.64+0xc] ;  /* 0x00000c0c02097981 */ /* 0x000f62000c1e1900 */
[----:B------:R-:W-:-:S04]  /*0740*/  UIADD3 UR4, UP0, UPT, UR4, 0x4, URZ ;  /* 0x0000000404047890 */ /* 0x000fc8000ff1e0ff */
[----:B------:R-:W-:Y:S01]  /*0750*/  UIADD3.X UR5, UPT, UPT, URZ, UR5, URZ, UP0, !UPT ;  /* 0x00000005ff057290 */ /* 0x000fe200087fe4ff */
[----:B--2---:R-:W-:-:S04]  /*0760*/  FADD R5, R8, R5 ;  /* 0x0000000508057221 */ /* 0x004fc80000000000 */
[----:B---3--:R-:W-:-:S04]  /*0770*/  FADD R0, R5, R0 ;  /* 0x0000000005007221 */ /* 0x008fc80000000000 */
[----:B----4-:R-:W-:-:S04]  /*0780*/  FADD R0, R0, R7 ;  /* 0x0000000700007221 */ /* 0x010fc80000000000 */
[----:B-----5:R-:W-:-:S07]  /*0790*/  FADD R8, R0, R9 ;  /* 0x0000000900087221 */ /* 0x020fce0000000000 */
.L_x_20:
[----:B------:R-:W-:Y:S05]  /*07a0*/  BRA.U !UP1, `(.L_x_16) ;  /* 0x0000000109407547 */ /* 0x000fea000b800000 */
[----:B------:R-:W0:Y:S01]  /*07b0*/  LDCU.64 UR10, c[0x0][0x388] ;  /* 0x00007100ff0a77ac */ /* 0x000e220008000a00 */
[----:B------:R-:W-:Y:S02]  /*07c0*/  ULOP3.LUT UR6, UR8, 0x3, URZ, 0xc0, !UPT ;  /* 0x0000000308067892 */ /* 0x000fe4000f8ec0ff */
[----:B0-----:R-:W-:-:S04]  /*07d0*/  ULEA UR7, UP0, UR4, UR10, 0x2 ;  /* 0x0000000a04077291 */ /* 0x001fc8000f8010ff */
[----:B------:R-:W-:-:S03]  /*07e0*/  ULEA.HI.X UR5, UR4, UR11, UR5, 0x2, UP0 ;  /* 0x0000000b04057291 */ /* 0x000fc600080f1405 */
[----:B------:R-:W-:-:S09]  /*07f0*/  UMOV UR4, URZ ;  /* 0x000000ff00047c82 */ /* 0x000fd20008000000 */
.L_x_21:
[----:B------:R-:W-:Y:S02]  /*0800*/  MOV R3, UR5 ;  /* 0x0000000500037c02 */ /* 0x000fe40008000f00 */
[----:B------:R-:W-:-:S05]  /*0810*/  MOV R2, UR7 ;  /* 0x0000000700027c02 */ /* 0x000fca0008000f00 */
[----:B------:R-:W2:Y:S01]  /*0820*/  LDG.E R3, desc[UR12][R2.64] ;  /* 0x0000000c02037981 */ /* 0x000ea2000c1e1900 */
[----:B------:R-:W-:Y:S02]  /*0830*/  UIADD3 UR6, UP0, UPT, UR6, -0x1, URZ ;  /* 0xffffffff06067890 */ /* 0x000fe4000ff1e0ff */
[----:B------:R-:W-:Y:S02]  /*0840*/  UIADD3 UR7, UP1, UPT, UR7, 0x4, URZ ;  /* 0x0000000407077890 */ /* 0x000fe4000ff3e0ff */
[----:B------:R-:W-:Y:S02]  /*0850*/  UIADD3.X UR4, UPT, UPT, UR4, -0x1, URZ, UP0, !UPT ;  /* 0xffffffff04047890 */ /* 0x000fe400087fe4ff */
[----:B------:R-:W-:Y:S02]  /*0860*/  UISETP.NE.U32.AND UP0, UPT, UR6, URZ, UPT ;  /* 0x000000ff0600728c */ /* 0x000fe4000bf05070 */
[----:B------:R-:W-:Y:S02]  /*0870*/  UIADD3.X UR5, UPT, UPT, URZ, UR5, URZ, UP1, !UPT ;  /* 0x00000005ff057290 */ /* 0x000fe40008ffe4ff */
[----:B------:R-:W-:Y:S01]  /*0880*/  UISETP.NE.AND.EX UP0, UPT, UR4, URZ, UPT, UP0 ;  /* 0x000000ff0400728c */ /* 0x000fe2000bf05300 */
[----:B--2---:R-:W-:-:S08]  /*0890*/  FADD R8, R3, R8 ;  /* 0x0000000803087221 */ /* 0x004fd00000000000 */
[----:B------:R-:W-:Y:S05]  /*08a0*/  BRA.U UP0, `(.L_x_21) ;  /* 0xfffffffd00d47547 */ /* 0x000fea000b83ffff */
.L_x_16:
[----:B------:R-:W0:Y:S02]  /*08b0*/  LDC.64 R2, c[0x0][0x388] ;  /* 0x0000e200ff027b82 */ /* 0x000e240000000a00 */
[----:B0-----:R-:W-:Y:S01]  /*08c0*/  STG.E desc[UR12][R2.64], R8 ;  /* 0x0000000802007986 */ /* 0x001fe2000c10190c */
[----:B------:R-:W-:Y:S05]  /*08d0*/  EXIT ;  /* 0x000000000000794d */ /* 0x000fea0003800000 */
.L_x_22:
        /* <DEDUP_REMOVED lines=10> */
.L_x_26:


//--------------------- .nv.global.init           --------------------------
	.section	.nv.global.init,"aw",@progbits
	.align	16
.nv.global.init:
	.type		__cudart_sin_cos_coeffs,@object
	.size		__cudart_sin_cos_coeffs,(__cudart_i2opi_d - __cudart_sin_cos_coeffs)
__cudart_sin_cos_coeffs:
        /*0000*/ 	.byte	0x46, 0xd2, 0xb0, 0x2c, 0xf1, 0xe5, 0x5a, 0xbe, 0x92, 0xe3, 0xac, 0x69, 0xe3, 0x1d, 0xc7, 0x3e
        /*0010*/ 	.byte	0xa1, 0x62, 0xdb, 0x19, 0xa0, 0x01, 0x2a, 0xbf, 0x18, 0x08, 0x11, 0x11, 0x11, 0x11, 0x81, 0x3f
        /*0020*/ 	.byte	0x54, 0x55, 0x55, 0x55, 0x55, 0x55, 0xc5, 0xbf, 0x00, 0x00, 0x00, 0x00, 0x00, 0x00, 0x00, 0x00
        /*0030*/ 	.byte	0x00, 0x00, 0x00, 0x00, 0x00, 0x00, 0x00, 0x00, 0x64, 0x81, 0xfd, 0x20, 0x83, 0xff, 0xa8, 0xbd
        /*0040*/ 	.byte	0x28, 0x85, 0xef, 0xc1, 0xa7, 0xee, 0x21, 0x3e, 0xd9, 0xe6, 0x06, 0x8e, 0x4f, 0x7e, 0x92, 0xbe
        /*0050*/ 	.byte	0xe9, 0xbc, 0xdd, 0x19, 0xa0, 0x01, 0xfa, 0x3e, 0x47, 0x5d, 0xc1, 0x16, 0x6c, 0xc1, 0x56, 0xbf
        /*0060*/ 	.byte	0x51, 0x55, 0x55, 0x55, 0x55, 0x55, 0xa5, 0x3f, 0x00, 0x00, 0x00, 0x00, 0x00, 0x00, 0xe0, 0xbf
        /*0070*/ 	.byte	0x00, 0x00, 0x00, 0x00, 0x00, 0x00, 0xf0, 0x3f, 0x00, 0x00, 0x00, 0x00, 0x00, 0x00, 0x00, 0x00
	.type		__cudart_i2opi_d,@object
	.size		__cudart_i2opi_d,(.L_0 - __cudart_i2opi_d)
__cudart_i2opi_d:
        /* <DEDUP_REMOVED lines=9> */
.L_0:


//--------------------- .nv.shared.reserved.0     --------------------------
	.section	.nv.shared.reserved.0,"aw",@nobits
	.weak		__nv_reservedSMEM_offset_0_alias
	.size		__nv_reservedSMEM_offset_0_alias, 0, 64
	.other		__nv_reservedSMEM_offset_0_alias,@"STO_CUDA_RESERVED_SHARED STV_DEFAULT"
__nv_reservedSMEM_offset_0_alias:
	.zero		0
	.zero		64


//--------------------- .nv.constant0._Z8wypelnijiPf --------------------------
	.section	.nv.constant0._Z8wypelnijiPf,"a",@progbits
	.sectionflags	@""
	.align	4
.nv.constant0._Z8wypelnijiPf:
	.zero		912


//--------------------- .nv.constant0._Z8redukcjaiPf --------------------------
	.section	.nv.constant0._Z8redukcjaiPf,"a",@progbits
	.sectionflags	@""
	.align	4
.nv.constant0._Z8redukcjaiPf:
	.zero		912


//--------------------- SYMBOLS --------------------------

	.type		.nv.reservedSmem.offset0,@object
	.size		.nv.reservedSmem.offset0,0x4
